//
// Generated by NVIDIA NVVM Compiler
//
// Compiler Build ID: CL-36424714
// Cuda compilation tools, release 13.0, V13.0.88
// Based on NVVM 20.0.0
//

.version 9.0
.target sm_100
.address_size 64

	// .globl	_Z9init_randP17curandStateXORWOW
.extern .func  (.param .b32 func_retval0) vprintf
(
	.param .b64 vprintf_param_0,
	.param .b64 vprintf_param_1
)
;
.func  (.param .b64 func_retval0) __internal_accurate_pow
(
	.param .b64 __internal_accurate_pow_param_0,
	.param .b64 __internal_accurate_pow_param_1
)
;
.global .align 4 .b8 precalc_xorwow_matrix[102400];
.global .align 4 .b8 precalc_xorwow_offset_matrix[102400];
.global .align 4 .b8 mrg32k3aM1[2304];
.global .align 4 .b8 mrg32k3aM2[2304];
.global .align 4 .b8 mrg32k3aM1SubSeq[2016];
.global .align 4 .b8 mrg32k3aM2SubSeq[2016];
.global .align 4 .b8 mrg32k3aM1Seq[2304];
.global .align 4 .b8 mrg32k3aM2Seq[2304];
.const .align 8 .b8 __cr_lgamma_table[72];
.const .align 8 .u64 d_n = 10;
.const .align 8 .u64 d_xjPerThread = 2;
.const .align 8 .f64 d_a = 0d3FE0000000000000;
.const .align 8 .f64 d_lambda;
.const .align 8 .f64 d_mu_sq = 0d4000000000000000;
.const .align 8 .f64 d_f_sq = 0d4000000000000000;
.const .align 8 .f64 d_m0 = 0d3FE0000000000000;
.global .align 8 .u64 seed;
.global .align 8 .u64 d_N = 52;
.global .align 1 .b8 $str[29] = {115, 105, 116, 101, 32, 37, 100, 44, 32, 105, 100, 120, 32, 37, 100, 44, 32, 112, 97, 114, 97, 108, 101, 108, 32, 37, 100, 10};
.global .align 1 .b8 $str$1[23] = {68, 58, 32, 115, 105, 116, 101, 32, 37, 105, 44, 32, 118, 97, 108, 117, 101, 32, 37, 108, 102, 10};

.visible .entry _Z9init_randP17curandStateXORWOW(
	.param .u64 .ptr .align 1 _Z9init_randP17curandStateXORWOW_param_0
)
{
	.reg .pred 	%p<24>;
	.reg .b32 	%r<406>;
	.reg .b64 	%rd<18>;

	ld.param.u64 	%rd8, [_Z9init_randP17curandStateXORWOW_param_0];
	cvta.to.global.u64 	%rd9, %rd8;
	mov.u32 	%r182, %ntid.x;
	mov.u32 	%r183, %ctaid.x;
	mov.u32 	%r184, %tid.x;
	mad.lo.s32 	%r185, %r182, %r183, %r184;
	cvt.s64.s32 	%rd17, %r185;
	mul.wide.s32 	%rd10, %r185, 48;
	add.s64 	%rd2, %rd9, %rd10;
	mov.b32 	%r186, -9920396;
	mov.b32 	%r187, -771510409;
	st.global.v2.u32 	[%rd2], {%r187, %r186};
	mov.b32 	%r188, -123459836;
	mov.b32 	%r189, -308902214;
	st.global.v2.u32 	[%rd2+8], {%r189, %r188};
	mov.b32 	%r190, -127593864;
	mov.b32 	%r191, -589760388;
	st.global.v2.u32 	[%rd2+16], {%r191, %r190};
	setp.eq.s32 	%p1, %r185, 0;
	@%p1 bra 	$L__BB0_42;
	mov.b32 	%r312, 0;
	mov.u64 	%rd12, precalc_xorwow_matrix;
$L__BB0_2:
	and.b64  	%rd4, %rd17, 3;
	setp.eq.s64 	%p2, %rd4, 0;
	@%p2 bra 	$L__BB0_41;
	mul.wide.u32 	%rd11, %r312, 3200;
	add.s64 	%rd5, %rd12, %rd11;
	cvt.u32.u64 	%r2, %rd4;
	mov.b32 	%r313, 0;
$L__BB0_4:
	mov.b32 	%r326, 0;
	mov.u32 	%r327, %r326;
	mov.u32 	%r328, %r326;
	mov.u32 	%r329, %r326;
	mov.u32 	%r330, %r326;
	mov.u32 	%r319, %r326;
$L__BB0_5:
	mul.wide.u32 	%rd13, %r319, 4;
	add.s64 	%rd14, %rd2, %rd13;
	ld.global.u32 	%r10, [%rd14+4];
	shl.b32 	%r11, %r319, 5;
	mov.b32 	%r325, 0;
$L__BB0_6:
	.pragma "nounroll";
	shr.u32 	%r196, %r10, %r325;
	and.b32  	%r197, %r196, 1;
	setp.eq.b32 	%p3, %r197, 1;
	not.pred 	%p4, %p3;
	add.s32 	%r198, %r11, %r325;
	mul.lo.s32 	%r199, %r198, 5;
	mul.wide.u32 	%rd15, %r199, 4;
	add.s64 	%rd6, %rd5, %rd15;
	@%p4 bra 	$L__BB0_8;
	ld.global.u32 	%r200, [%rd6];
	xor.b32  	%r330, %r330, %r200;
	ld.global.u32 	%r201, [%rd6+4];
	xor.b32  	%r329, %r329, %r201;
	ld.global.u32 	%r202, [%rd6+8];
	xor.b32  	%r328, %r328, %r202;
	ld.global.u32 	%r203, [%rd6+12];
	xor.b32  	%r327, %r327, %r203;
	ld.global.u32 	%r204, [%rd6+16];
	xor.b32  	%r326, %r326, %r204;
$L__BB0_8:
	and.b32  	%r206, %r196, 2;
	setp.eq.s32 	%p5, %r206, 0;
	@%p5 bra 	$L__BB0_10;
	ld.global.u32 	%r207, [%rd6+20];
	xor.b32  	%r330, %r330, %r207;
	ld.global.u32 	%r208, [%rd6+24];
	xor.b32  	%r329, %r329, %r208;
	ld.global.u32 	%r209, [%rd6+28];
	xor.b32  	%r328, %r328, %r209;
	ld.global.u32 	%r210, [%rd6+32];
	xor.b32  	%r327, %r327, %r210;
	ld.global.u32 	%r211, [%rd6+36];
	xor.b32  	%r326, %r326, %r211;
$L__BB0_10:
	and.b32  	%r213, %r196, 4;
	setp.eq.s32 	%p6, %r213, 0;
	@%p6 bra 	$L__BB0_12;
	ld.global.u32 	%r214, [%rd6+40];
	xor.b32  	%r330, %r330, %r214;
	ld.global.u32 	%r215, [%rd6+44];
	xor.b32  	%r329, %r329, %r215;
	ld.global.u32 	%r216, [%rd6+48];
	xor.b32  	%r328, %r328, %r216;
	ld.global.u32 	%r217, [%rd6+52];
	xor.b32  	%r327, %r327, %r217;
	ld.global.u32 	%r218, [%rd6+56];
	xor.b32  	%r326, %r326, %r218;
$L__BB0_12:
	and.b32  	%r220, %r196, 8;
	setp.eq.s32 	%p7, %r220, 0;
	@%p7 bra 	$L__BB0_14;
	ld.global.u32 	%r221, [%rd6+60];
	xor.b32  	%r330, %r330, %r221;
	ld.global.u32 	%r222, [%rd6+64];
	xor.b32  	%r329, %r329, %r222;
	ld.global.u32 	%r223, [%rd6+68];
	xor.b32  	%r328, %r328, %r223;
	ld.global.u32 	%r224, [%rd6+72];
	xor.b32  	%r327, %r327, %r224;
	ld.global.u32 	%r225, [%rd6+76];
	xor.b32  	%r326, %r326, %r225;
$L__BB0_14:
	and.b32  	%r227, %r196, 16;
	setp.eq.s32 	%p8, %r227, 0;
	@%p8 bra 	$L__BB0_16;
	ld.global.u32 	%r228, [%rd6+80];
	xor.b32  	%r330, %r330, %r228;
	ld.global.u32 	%r229, [%rd6+84];
	xor.b32  	%r329, %r329, %r229;
	ld.global.u32 	%r230, [%rd6+88];
	xor.b32  	%r328, %r328, %r230;
	ld.global.u32 	%r231, [%rd6+92];
	xor.b32  	%r327, %r327, %r231;
	ld.global.u32 	%r232, [%rd6+96];
	xor.b32  	%r326, %r326, %r232;
$L__BB0_16:
	and.b32  	%r234, %r196, 32;
	setp.eq.s32 	%p9, %r234, 0;
	@%p9 bra 	$L__BB0_18;
	ld.global.u32 	%r235, [%rd6+100];
	xor.b32  	%r330, %r330, %r235;
	ld.global.u32 	%r236, [%rd6+104];
	xor.b32  	%r329, %r329, %r236;
	ld.global.u32 	%r237, [%rd6+108];
	xor.b32  	%r328, %r328, %r237;
	ld.global.u32 	%r238, [%rd6+112];
	xor.b32  	%r327, %r327, %r238;
	ld.global.u32 	%r239, [%rd6+116];
	xor.b32  	%r326, %r326, %r239;
$L__BB0_18:
	and.b32  	%r241, %r196, 64;
	setp.eq.s32 	%p10, %r241, 0;
	@%p10 bra 	$L__BB0_20;
	ld.global.u32 	%r242, [%rd6+120];
	xor.b32  	%r330, %r330, %r242;
	ld.global.u32 	%r243, [%rd6+124];
	xor.b32  	%r329, %r329, %r243;
	ld.global.u32 	%r244, [%rd6+128];
	xor.b32  	%r328, %r328, %r244;
	ld.global.u32 	%r245, [%rd6+132];
	xor.b32  	%r327, %r327, %r245;
	ld.global.u32 	%r246, [%rd6+136];
	xor.b32  	%r326, %r326, %r246;
$L__BB0_20:
	and.b32  	%r248, %r196, 128;
	setp.eq.s32 	%p11, %r248, 0;
	@%p11 bra 	$L__BB0_22;
	ld.global.u32 	%r249, [%rd6+140];
	xor.b32  	%r330, %r330, %r249;
	ld.global.u32 	%r250, [%rd6+144];
	xor.b32  	%r329, %r329, %r250;
	ld.global.u32 	%r251, [%rd6+148];
	xor.b32  	%r328, %r328, %r251;
	ld.global.u32 	%r252, [%rd6+152];
	xor.b32  	%r327, %r327, %r252;
	ld.global.u32 	%r253, [%rd6+156];
	xor.b32  	%r326, %r326, %r253;
$L__BB0_22:
	and.b32  	%r255, %r196, 256;
	setp.eq.s32 	%p12, %r255, 0;
	@%p12 bra 	$L__BB0_24;
	ld.global.u32 	%r256, [%rd6+160];
	xor.b32  	%r330, %r330, %r256;
	ld.global.u32 	%r257, [%rd6+164];
	xor.b32  	%r329, %r329, %r257;
	ld.global.u32 	%r258, [%rd6+168];
	xor.b32  	%r328, %r328, %r258;
	ld.global.u32 	%r259, [%rd6+172];
	xor.b32  	%r327, %r327, %r259;
	ld.global.u32 	%r260, [%rd6+176];
	xor.b32  	%r326, %r326, %r260;
$L__BB0_24:
	and.b32  	%r262, %r196, 512;
	setp.eq.s32 	%p13, %r262, 0;
	@%p13 bra 	$L__BB0_26;
	ld.global.u32 	%r263, [%rd6+180];
	xor.b32  	%r330, %r330, %r263;
	ld.global.u32 	%r264, [%rd6+184];
	xor.b32  	%r329, %r329, %r264;
	ld.global.u32 	%r265, [%rd6+188];
	xor.b32  	%r328, %r328, %r265;
	ld.global.u32 	%r266, [%rd6+192];
	xor.b32  	%r327, %r327, %r266;
	ld.global.u32 	%r267, [%rd6+196];
	xor.b32  	%r326, %r326, %r267;
$L__BB0_26:
	and.b32  	%r269, %r196, 1024;
	setp.eq.s32 	%p14, %r269, 0;
	@%p14 bra 	$L__BB0_28;
	ld.global.u32 	%r270, [%rd6+200];
	xor.b32  	%r330, %r330, %r270;
	ld.global.u32 	%r271, [%rd6+204];
	xor.b32  	%r329, %r329, %r271;
	ld.global.u32 	%r272, [%rd6+208];
	xor.b32  	%r328, %r328, %r272;
	ld.global.u32 	%r273, [%rd6+212];
	xor.b32  	%r327, %r327, %r273;
	ld.global.u32 	%r274, [%rd6+216];
	xor.b32  	%r326, %r326, %r274;
$L__BB0_28:
	and.b32  	%r276, %r196, 2048;
	setp.eq.s32 	%p15, %r276, 0;
	@%p15 bra 	$L__BB0_30;
	ld.global.u32 	%r277, [%rd6+220];
	xor.b32  	%r330, %r330, %r277;
	ld.global.u32 	%r278, [%rd6+224];
	xor.b32  	%r329, %r329, %r278;
	ld.global.u32 	%r279, [%rd6+228];
	xor.b32  	%r328, %r328, %r279;
	ld.global.u32 	%r280, [%rd6+232];
	xor.b32  	%r327, %r327, %r280;
	ld.global.u32 	%r281, [%rd6+236];
	xor.b32  	%r326, %r326, %r281;
$L__BB0_30:
	and.b32  	%r283, %r196, 4096;
	setp.eq.s32 	%p16, %r283, 0;
	@%p16 bra 	$L__BB0_32;
	ld.global.u32 	%r284, [%rd6+240];
	xor.b32  	%r330, %r330, %r284;
	ld.global.u32 	%r285, [%rd6+244];
	xor.b32  	%r329, %r329, %r285;
	ld.global.u32 	%r286, [%rd6+248];
	xor.b32  	%r328, %r328, %r286;
	ld.global.u32 	%r287, [%rd6+252];
	xor.b32  	%r327, %r327, %r287;
	ld.global.u32 	%r288, [%rd6+256];
	xor.b32  	%r326, %r326, %r288;
$L__BB0_32:
	and.b32  	%r290, %r196, 8192;
	setp.eq.s32 	%p17, %r290, 0;
	@%p17 bra 	$L__BB0_34;
	ld.global.u32 	%r291, [%rd6+260];
	xor.b32  	%r330, %r330, %r291;
	ld.global.u32 	%r292, [%rd6+264];
	xor.b32  	%r329, %r329, %r292;
	ld.global.u32 	%r293, [%rd6+268];
	xor.b32  	%r328, %r328, %r293;
	ld.global.u32 	%r294, [%rd6+272];
	xor.b32  	%r327, %r327, %r294;
	ld.global.u32 	%r295, [%rd6+276];
	xor.b32  	%r326, %r326, %r295;
$L__BB0_34:
	and.b32  	%r297, %r196, 16384;
	setp.eq.s32 	%p18, %r297, 0;
	@%p18 bra 	$L__BB0_36;
	ld.global.u32 	%r298, [%rd6+280];
	xor.b32  	%r330, %r330, %r298;
	ld.global.u32 	%r299, [%rd6+284];
	xor.b32  	%r329, %r329, %r299;
	ld.global.u32 	%r300, [%rd6+288];
	xor.b32  	%r328, %r328, %r300;
	ld.global.u32 	%r301, [%rd6+292];
	xor.b32  	%r327, %r327, %r301;
	ld.global.u32 	%r302, [%rd6+296];
	xor.b32  	%r326, %r326, %r302;
$L__BB0_36:
	and.b32  	%r304, %r196, 32768;
	setp.eq.s32 	%p19, %r304, 0;
	@%p19 bra 	$L__BB0_38;
	ld.global.u32 	%r305, [%rd6+300];
	xor.b32  	%r330, %r330, %r305;
	ld.global.u32 	%r306, [%rd6+304];
	xor.b32  	%r329, %r329, %r306;
	ld.global.u32 	%r307, [%rd6+308];
	xor.b32  	%r328, %r328, %r307;
	ld.global.u32 	%r308, [%rd6+312];
	xor.b32  	%r327, %r327, %r308;
	ld.global.u32 	%r309, [%rd6+316];
	xor.b32  	%r326, %r326, %r309;
$L__BB0_38:
	add.s32 	%r325, %r325, 16;
	setp.ne.s32 	%p20, %r325, 32;
	@%p20 bra 	$L__BB0_6;
	mad.lo.s32 	%r310, %r319, -31, %r11;
	add.s32 	%r319, %r310, 1;
	setp.ne.s32 	%p21, %r319, 5;
	@%p21 bra 	$L__BB0_5;
	st.global.u32 	[%rd2+4], %r330;
	st.global.u32 	[%rd2+8], %r329;
	st.global.u32 	[%rd2+12], %r328;
	st.global.u32 	[%rd2+16], %r327;
	st.global.u32 	[%rd2+20], %r326;
	add.s32 	%r313, %r313, 1;
	setp.lt.u32 	%p22, %r313, %r2;
	@%p22 bra 	$L__BB0_4;
$L__BB0_41:
	shr.u64 	%rd7, %rd17, 2;
	add.s32 	%r312, %r312, 1;
	setp.gt.u64 	%p23, %rd17, 3;
	mov.u64 	%rd17, %rd7;
	@%p23 bra 	$L__BB0_2;
$L__BB0_42:
	mov.b32 	%r311, 0;
	st.global.v2.u32 	[%rd2+24], {%r311, %r311};
	st.global.u32 	[%rd2+32], %r311;
	mov.b64 	%rd16, 0;
	st.global.u64 	[%rd2+40], %rd16;
	ret;

}
	// .globl	_Z8SimulatePdiP17curandStateXORWOW
.visible .entry _Z8SimulatePdiP17curandStateXORWOW(
	.param .u64 .ptr .align 1 _Z8SimulatePdiP17curandStateXORWOW_param_0,
	.param .u32 _Z8SimulatePdiP17curandStateXORWOW_param_1,
	.param .u64 .ptr .align 1 _Z8SimulatePdiP17curandStateXORWOW_param_2
)
{
	.local .align 8 .b8 	__local_depot1[16];
	.reg .b64 	%SP;
	.reg .b64 	%SPL;
	.reg .pred 	%p<136>;
	.reg .b32 	%r<188>;
	.reg .b32 	%f<5>;
	.reg .b64 	%rd<25>;
	.reg .b64 	%fd<225>;

	mov.u64 	%SPL, __local_depot1;
	cvta.local.u64 	%SP, %SPL;
	ld.param.u32 	%r28, [_Z8SimulatePdiP17curandStateXORWOW_param_1];
	ld.param.u64 	%rd7, [_Z8SimulatePdiP17curandStateXORWOW_param_2];
	mov.u32 	%r29, %ntid.x;
	mov.u32 	%r30, %ctaid.x;
	mov.u32 	%r31, %tid.x;
	mad.lo.s32 	%r1, %r29, %r30, %r31;
	setp.lt.s32 	%p3, %r28, 1;
	@%p3 bra 	$L__BB1_76;
	cvta.to.global.u64 	%rd8, %rd7;
	ld.const.u64 	%rd1, [d_n];
	mul.wide.s32 	%rd9, %r1, 48;
	add.s64 	%rd2, %rd8, %rd9;
	ld.const.f64 	%fd1, [d_a];
	sqrt.rn.f64 	%fd84, %fd1;
	add.f64 	%fd2, %fd84, %fd84;
	ld.const.f64 	%fd85, [d_m0];
	mul.f64 	%fd3, %fd85, 0d3FE0000000000000;
	mov.f64 	%fd86, 0d4000000000000000;
	{
	.reg .b32 %temp; 
	mov.b64 	{%temp, %r2}, %fd86;
	}
	and.b32  	%r3, %r2, 2146435072;
	setp.eq.s32 	%p4, %r3, 1062207488;
	setp.lt.s32 	%p5, %r2, 0;
	selp.b32 	%r4, 0, 2146435072, %p5;
	and.b32  	%r33, %r2, 2147483647;
	setp.ne.s32 	%p6, %r33, 1071644672;
	and.pred  	%p1, %p4, %p6;
	ld.const.f64 	%fd4, [d_mu_sq];
	ld.const.f64 	%fd5, [d_lambda];
	mov.f64 	%fd87, 0d4010000000000000;
	{
	.reg .b32 %temp; 
	mov.b64 	{%temp, %r5}, %fd87;
	}
	and.b32  	%r34, %r5, 2146435072;
	setp.eq.s32 	%p7, %r34, 1072693248;
	and.b32  	%r35, %r5, 2147483647;
	setp.ne.s32 	%p8, %r35, 1071644672;
	and.pred  	%p2, %p7, %p8;
	mov.f64 	%fd88, 0d4005BF0A8B145769;
	{
	.reg .b32 %temp; 
	mov.b64 	{%temp, %r6}, %fd88;
	}
	mov.b32 	%r186, 0;
	ld.const.u64 	%rd10, [d_xjPerThread];
	add.u64 	%rd17, %SP, 0;
$L__BB1_2:
	setp.eq.s64 	%p9, %rd10, 0;
	setp.eq.s64 	%p10, %rd1, 0;
	or.pred  	%p11, %p9, %p10;
	@%p11 bra 	$L__BB1_75;
	mov.b32 	%r187, 0;
$L__BB1_4:
	ld.param.u64 	%rd23, [_Z8SimulatePdiP17curandStateXORWOW_param_0];
	mov.u32 	%r37, %ctaid.x;
	shl.b32 	%r38, %r37, 1;
	ld.const.u32 	%r39, [d_xjPerThread];
	mad.lo.s32 	%r40, %r1, %r39, %r38;
	add.s32 	%r41, %r40, %r187;
	add.s32 	%r42, %r41, 1;
	cvta.to.global.u64 	%rd12, %rd23;
	mul.wide.s32 	%rd13, %r42, 8;
	add.s64 	%rd3, %rd12, %rd13;
	mov.b64 	%rd24, 0;
$L__BB1_5:
	or.b32  	%r9, %r4, -2147483648;
	setp.lt.s32 	%p12, %r2, 0;
	setp.eq.s32 	%p13, %r3, 1062207488;
	ld.global.f64 	%fd89, [%rd3];
	sub.f64 	%fd90, %fd89, %fd2;
	add.f64 	%fd91, %fd89, %fd2;
	ld.global.v2.u32 	{%r10, %r43}, [%rd2];
	shr.u32 	%r44, %r43, 2;
	xor.b32  	%r45, %r44, %r43;
	ld.global.v2.u32 	{%r11, %r12}, [%rd2+8];
	ld.global.v2.u32 	{%r13, %r14}, [%rd2+16];
	st.global.v2.u32 	[%rd2+8], {%r12, %r13};
	shl.b32 	%r46, %r14, 4;
	shl.b32 	%r47, %r45, 1;
	xor.b32  	%r48, %r47, %r46;
	xor.b32  	%r49, %r48, %r45;
	xor.b32  	%r15, %r49, %r14;
	st.global.v2.u32 	[%rd2+16], {%r14, %r15};
	add.s32 	%r50, %r10, 362437;
	st.global.v2.u32 	[%rd2], {%r50, %r11};
	add.s32 	%r51, %r15, %r50;
	cvt.rn.f32.u32 	%f1, %r51;
	fma.rn.f32 	%f2, %f1, 0f2F800000, 0f2F000000;
	cvt.f64.f32 	%fd92, %f2;
	sub.f64 	%fd93, %fd91, %fd90;
	fma.rn.f64 	%fd6, %fd93, %fd92, %fd90;
	ld.global.f64 	%fd7, [%rd3+8];
	sub.f64 	%fd8, %fd7, %fd6;
	{
	.reg .b32 %temp; 
	mov.b64 	{%temp, %r16}, %fd8;
	}
	abs.f64 	%fd9, %fd8;
	{ // callseq 0, 0
	.param .b64 param0;
	st.param.f64 	[param0], %fd9;
	.param .b64 param1;
	st.param.f64 	[param1], 0d4000000000000000;
	.param .b64 retval0;
	call.uni (retval0), 
	__internal_accurate_pow, 
	(
	param0, 
	param1
	);
	ld.param.f64 	%fd94, [retval0];
	} // callseq 0
	setp.lt.s32 	%p15, %r16, 0;
	neg.f64 	%fd96, %fd94;
	selp.f64 	%fd97, %fd96, %fd94, %p13;
	selp.f64 	%fd98, %fd97, %fd94, %p15;
	setp.eq.f64 	%p16, %fd8, 0d0000000000000000;
	selp.b32 	%r52, %r16, 0, %p13;
	or.b32  	%r53, %r52, 2146435072;
	selp.b32 	%r54, %r53, %r52, %p12;
	mov.b32 	%r55, 0;
	mov.b64 	%fd99, {%r55, %r54};
	selp.f64 	%fd212, %fd99, %fd98, %p16;
	add.f64 	%fd100, %fd8, 0d4000000000000000;
	{
	.reg .b32 %temp; 
	mov.b64 	{%temp, %r56}, %fd100;
	}
	and.b32  	%r57, %r56, 2146435072;
	setp.ne.s32 	%p17, %r57, 2146435072;
	@%p17 bra 	$L__BB1_10;
	setp.num.f64 	%p18, %fd8, %fd8;
	@%p18 bra 	$L__BB1_8;
	mov.f64 	%fd101, 0d4000000000000000;
	add.rn.f64 	%fd212, %fd8, %fd101;
	bra.uni 	$L__BB1_10;
$L__BB1_8:
	setp.neu.f64 	%p19, %fd9, 0d7FF0000000000000;
	@%p19 bra 	$L__BB1_10;
	setp.lt.s32 	%p20, %r16, 0;
	selp.b32 	%r58, %r9, %r4, %p1;
	selp.b32 	%r59, %r58, %r4, %p20;
	mov.b32 	%r60, 0;
	mov.b64 	%fd212, {%r60, %r59};
$L__BB1_10:
	setp.lt.s32 	%p21, %r2, 0;
	setp.eq.s32 	%p22, %r3, 1062207488;
	setp.eq.f64 	%p24, %fd8, 0d3FF0000000000000;
	selp.f64 	%fd14, 0d3FF0000000000000, %fd212, %p24;
	ld.global.f64 	%fd15, [%rd3+-8];
	sub.f64 	%fd16, %fd6, %fd15;
	{
	.reg .b32 %temp; 
	mov.b64 	{%temp, %r17}, %fd16;
	}
	abs.f64 	%fd17, %fd16;
	{ // callseq 1, 0
	.param .b64 param0;
	st.param.f64 	[param0], %fd17;
	.param .b64 param1;
	st.param.f64 	[param1], 0d4000000000000000;
	.param .b64 retval0;
	call.uni (retval0), 
	__internal_accurate_pow, 
	(
	param0, 
	param1
	);
	ld.param.f64 	%fd102, [retval0];
	} // callseq 1
	setp.lt.s32 	%p25, %r17, 0;
	neg.f64 	%fd104, %fd102;
	selp.f64 	%fd105, %fd104, %fd102, %p22;
	selp.f64 	%fd106, %fd105, %fd102, %p25;
	setp.eq.f64 	%p26, %fd16, 0d0000000000000000;
	selp.b32 	%r61, %r17, 0, %p22;
	or.b32  	%r62, %r61, 2146435072;
	selp.b32 	%r63, %r62, %r61, %p21;
	mov.b32 	%r64, 0;
	mov.b64 	%fd107, {%r64, %r63};
	selp.f64 	%fd213, %fd107, %fd106, %p26;
	add.f64 	%fd108, %fd16, 0d4000000000000000;
	{
	.reg .b32 %temp; 
	mov.b64 	{%temp, %r65}, %fd108;
	}
	and.b32  	%r66, %r65, 2146435072;
	setp.ne.s32 	%p27, %r66, 2146435072;
	@%p27 bra 	$L__BB1_15;
	setp.num.f64 	%p28, %fd16, %fd16;
	@%p28 bra 	$L__BB1_13;
	mov.f64 	%fd109, 0d4000000000000000;
	add.rn.f64 	%fd213, %fd16, %fd109;
	bra.uni 	$L__BB1_15;
$L__BB1_13:
	setp.neu.f64 	%p29, %fd17, 0d7FF0000000000000;
	@%p29 bra 	$L__BB1_15;
	setp.lt.s32 	%p30, %r17, 0;
	selp.b32 	%r67, %r9, %r4, %p1;
	selp.b32 	%r68, %r67, %r4, %p30;
	mov.b32 	%r69, 0;
	mov.b64 	%fd213, {%r69, %r68};
$L__BB1_15:
	setp.lt.s32 	%p31, %r2, 0;
	setp.eq.s32 	%p32, %r3, 1062207488;
	setp.eq.f64 	%p34, %fd16, 0d3FF0000000000000;
	selp.f64 	%fd110, 0d3FF0000000000000, %fd213, %p34;
	add.f64 	%fd111, %fd14, %fd110;
	mul.f64 	%fd22, %fd3, %fd111;
	{
	.reg .b32 %temp; 
	mov.b64 	{%temp, %r18}, %fd6;
	}
	abs.f64 	%fd23, %fd6;
	{ // callseq 2, 0
	.param .b64 param0;
	st.param.f64 	[param0], %fd23;
	.param .b64 param1;
	st.param.f64 	[param1], 0d4000000000000000;
	.param .b64 retval0;
	call.uni (retval0), 
	__internal_accurate_pow, 
	(
	param0, 
	param1
	);
	ld.param.f64 	%fd112, [retval0];
	} // callseq 2
	setp.lt.s32 	%p35, %r18, 0;
	neg.f64 	%fd114, %fd112;
	selp.f64 	%fd115, %fd114, %fd112, %p32;
	selp.f64 	%fd116, %fd115, %fd112, %p35;
	setp.eq.f64 	%p36, %fd6, 0d0000000000000000;
	selp.b32 	%r70, %r18, 0, %p32;
	or.b32  	%r71, %r70, 2146435072;
	selp.b32 	%r72, %r71, %r70, %p31;
	mov.b32 	%r73, 0;
	mov.b64 	%fd117, {%r73, %r72};
	selp.f64 	%fd214, %fd117, %fd116, %p36;
	add.f64 	%fd118, %fd6, 0d4000000000000000;
	{
	.reg .b32 %temp; 
	mov.b64 	{%temp, %r74}, %fd118;
	}
	and.b32  	%r75, %r74, 2146435072;
	setp.ne.s32 	%p37, %r75, 2146435072;
	@%p37 bra 	$L__BB1_20;
	setp.num.f64 	%p38, %fd6, %fd6;
	@%p38 bra 	$L__BB1_18;
	mov.f64 	%fd119, 0d4000000000000000;
	add.rn.f64 	%fd214, %fd6, %fd119;
	bra.uni 	$L__BB1_20;
$L__BB1_18:
	setp.neu.f64 	%p39, %fd23, 0d7FF0000000000000;
	@%p39 bra 	$L__BB1_20;
	setp.lt.s32 	%p40, %r18, 0;
	selp.b32 	%r76, %r9, %r4, %p1;
	selp.b32 	%r77, %r76, %r4, %p40;
	mov.b32 	%r78, 0;
	mov.b64 	%fd214, {%r78, %r77};
$L__BB1_20:
	setp.eq.f64 	%p41, %fd6, 0d0000000000000000;
	setp.lt.s32 	%p42, %r18, 0;
	setp.lt.s32 	%p43, %r5, 0;
	and.b32  	%r79, %r5, 2146435072;
	setp.eq.s32 	%p44, %r79, 1072693248;
	setp.eq.f64 	%p45, %fd6, 0d3FF0000000000000;
	selp.f64 	%fd120, 0d3FF0000000000000, %fd214, %p45;
	mul.f64 	%fd28, %fd4, %fd120;
	{ // callseq 3, 0
	.param .b64 param0;
	st.param.f64 	[param0], %fd23;
	.param .b64 param1;
	st.param.f64 	[param1], 0d4010000000000000;
	.param .b64 retval0;
	call.uni (retval0), 
	__internal_accurate_pow, 
	(
	param0, 
	param1
	);
	ld.param.f64 	%fd121, [retval0];
	} // callseq 3
	neg.f64 	%fd123, %fd121;
	selp.f64 	%fd124, %fd123, %fd121, %p44;
	selp.f64 	%fd125, %fd124, %fd121, %p42;
	selp.b32 	%r80, %r18, 0, %p44;
	or.b32  	%r81, %r80, 2146435072;
	selp.b32 	%r82, %r81, %r80, %p43;
	mov.b32 	%r83, 0;
	mov.b64 	%fd126, {%r83, %r82};
	selp.f64 	%fd215, %fd126, %fd125, %p41;
	add.f64 	%fd127, %fd6, 0d4010000000000000;
	{
	.reg .b32 %temp; 
	mov.b64 	{%temp, %r84}, %fd127;
	}
	and.b32  	%r85, %r84, 2146435072;
	setp.ne.s32 	%p46, %r85, 2146435072;
	@%p46 bra 	$L__BB1_25;
	setp.num.f64 	%p47, %fd6, %fd6;
	@%p47 bra 	$L__BB1_23;
	mov.f64 	%fd128, 0d4010000000000000;
	add.rn.f64 	%fd215, %fd6, %fd128;
	bra.uni 	$L__BB1_25;
$L__BB1_23:
	setp.neu.f64 	%p48, %fd23, 0d7FF0000000000000;
	@%p48 bra 	$L__BB1_25;
	selp.b32 	%r86, 0, 2146435072, %p43;
	or.b32  	%r87, %r86, -2147483648;
	selp.b32 	%r88, %r87, %r86, %p2;
	selp.b32 	%r89, %r88, %r86, %p42;
	mov.b32 	%r90, 0;
	mov.b64 	%fd215, {%r90, %r89};
$L__BB1_25:
	setp.eq.f64 	%p51, %fd6, 0d3FF0000000000000;
	setp.lt.s32 	%p52, %r2, 0;
	setp.eq.s32 	%p53, %r3, 1062207488;
	selp.f64 	%fd129, 0d3FF0000000000000, %fd215, %p51;
	mul.f64 	%fd130, %fd5, %fd129;
	fma.rn.f64 	%fd33, %fd28, 0d3FE0000000000000, %fd130;
	{
	.reg .b32 %temp; 
	mov.b64 	{%temp, %r19}, %fd15;
	}
	abs.f64 	%fd34, %fd15;
	{ // callseq 4, 0
	.param .b64 param0;
	st.param.f64 	[param0], %fd34;
	.param .b64 param1;
	st.param.f64 	[param1], 0d4000000000000000;
	.param .b64 retval0;
	call.uni (retval0), 
	__internal_accurate_pow, 
	(
	param0, 
	param1
	);
	ld.param.f64 	%fd131, [retval0];
	} // callseq 4
	setp.lt.s32 	%p55, %r19, 0;
	neg.f64 	%fd133, %fd131;
	selp.f64 	%fd134, %fd133, %fd131, %p53;
	selp.f64 	%fd135, %fd134, %fd131, %p55;
	setp.eq.f64 	%p56, %fd15, 0d0000000000000000;
	selp.b32 	%r91, %r19, 0, %p53;
	or.b32  	%r92, %r91, 2146435072;
	selp.b32 	%r93, %r92, %r91, %p52;
	mov.b32 	%r94, 0;
	mov.b64 	%fd136, {%r94, %r93};
	selp.f64 	%fd222, %fd136, %fd135, %p56;
	add.f64 	%fd137, %fd15, 0d4000000000000000;
	{
	.reg .b32 %temp; 
	mov.b64 	{%temp, %r95}, %fd137;
	}
	and.b32  	%r20, %r95, 2146435072;
	setp.ne.s32 	%p57, %r20, 2146435072;
	mov.f64 	%fd216, %fd222;
	@%p57 bra 	$L__BB1_30;
	setp.num.f64 	%p58, %fd15, %fd15;
	@%p58 bra 	$L__BB1_28;
	mov.f64 	%fd138, 0d4000000000000000;
	add.rn.f64 	%fd216, %fd15, %fd138;
	bra.uni 	$L__BB1_30;
$L__BB1_28:
	setp.neu.f64 	%p59, %fd34, 0d7FF0000000000000;
	mov.f64 	%fd216, %fd222;
	@%p59 bra 	$L__BB1_30;
	selp.b32 	%r96, %r9, %r4, %p1;
	selp.b32 	%r97, %r96, %r4, %p55;
	mov.b32 	%r98, 0;
	mov.b64 	%fd216, {%r98, %r97};
$L__BB1_30:
	setp.eq.f64 	%p61, %fd15, 0d0000000000000000;
	setp.lt.s32 	%p62, %r19, 0;
	setp.lt.s32 	%p63, %r5, 0;
	setp.eq.s32 	%p64, %r79, 1072693248;
	setp.eq.f64 	%p65, %fd15, 0d3FF0000000000000;
	selp.f64 	%fd139, 0d3FF0000000000000, %fd216, %p65;
	mul.f64 	%fd39, %fd4, %fd139;
	{ // callseq 5, 0
	.param .b64 param0;
	st.param.f64 	[param0], %fd34;
	.param .b64 param1;
	st.param.f64 	[param1], 0d4010000000000000;
	.param .b64 retval0;
	call.uni (retval0), 
	__internal_accurate_pow, 
	(
	param0, 
	param1
	);
	ld.param.f64 	%fd140, [retval0];
	} // callseq 5
	neg.f64 	%fd142, %fd140;
	selp.f64 	%fd143, %fd142, %fd140, %p64;
	selp.f64 	%fd144, %fd143, %fd140, %p62;
	selp.b32 	%r100, %r19, 0, %p64;
	or.b32  	%r101, %r100, 2146435072;
	selp.b32 	%r102, %r101, %r100, %p63;
	mov.b32 	%r103, 0;
	mov.b64 	%fd145, {%r103, %r102};
	selp.f64 	%fd223, %fd145, %fd144, %p61;
	add.f64 	%fd146, %fd15, 0d4010000000000000;
	{
	.reg .b32 %temp; 
	mov.b64 	{%temp, %r104}, %fd146;
	}
	and.b32  	%r21, %r104, 2146435072;
	setp.ne.s32 	%p66, %r21, 2146435072;
	mov.f64 	%fd217, %fd223;
	@%p66 bra 	$L__BB1_35;
	setp.num.f64 	%p67, %fd15, %fd15;
	@%p67 bra 	$L__BB1_33;
	mov.f64 	%fd147, 0d4010000000000000;
	add.rn.f64 	%fd217, %fd15, %fd147;
	bra.uni 	$L__BB1_35;
$L__BB1_33:
	setp.neu.f64 	%p68, %fd34, 0d7FF0000000000000;
	mov.f64 	%fd217, %fd223;
	@%p68 bra 	$L__BB1_35;
	selp.b32 	%r105, 0, 2146435072, %p63;
	or.b32  	%r106, %r105, -2147483648;
	selp.b32 	%r107, %r106, %r105, %p2;
	selp.b32 	%r108, %r107, %r105, %p62;
	mov.b32 	%r109, 0;
	mov.b64 	%fd217, {%r109, %r108};
$L__BB1_35:
	setp.lt.s32 	%p72, %r2, 0;
	setp.eq.s32 	%p73, %r3, 1062207488;
	selp.f64 	%fd148, 0d3FF0000000000000, %fd217, %p65;
	mul.f64 	%fd149, %fd5, %fd148;
	fma.rn.f64 	%fd150, %fd39, 0d3FE0000000000000, %fd149;
	add.f64 	%fd151, %fd33, %fd150;
	div.rn.f64 	%fd152, %fd22, %fd1;
	fma.rn.f64 	%fd44, %fd1, %fd151, %fd152;
	ld.global.f64 	%fd45, [%rd3];
	sub.f64 	%fd46, %fd7, %fd45;
	{
	.reg .b32 %temp; 
	mov.b64 	{%temp, %r22}, %fd46;
	}
	abs.f64 	%fd47, %fd46;
	{ // callseq 6, 0
	.param .b64 param0;
	st.param.f64 	[param0], %fd47;
	.param .b64 param1;
	st.param.f64 	[param1], 0d4000000000000000;
	.param .b64 retval0;
	call.uni (retval0), 
	__internal_accurate_pow, 
	(
	param0, 
	param1
	);
	ld.param.f64 	%fd153, [retval0];
	} // callseq 6
	setp.lt.s32 	%p75, %r22, 0;
	neg.f64 	%fd155, %fd153;
	selp.f64 	%fd156, %fd155, %fd153, %p73;
	selp.f64 	%fd157, %fd156, %fd153, %p75;
	setp.eq.f64 	%p76, %fd46, 0d0000000000000000;
	selp.b32 	%r110, %r22, 0, %p73;
	or.b32  	%r111, %r110, 2146435072;
	selp.b32 	%r112, %r111, %r110, %p72;
	mov.b32 	%r113, 0;
	mov.b64 	%fd158, {%r113, %r112};
	selp.f64 	%fd218, %fd158, %fd157, %p76;
	add.f64 	%fd159, %fd46, 0d4000000000000000;
	{
	.reg .b32 %temp; 
	mov.b64 	{%temp, %r114}, %fd159;
	}
	and.b32  	%r115, %r114, 2146435072;
	setp.ne.s32 	%p77, %r115, 2146435072;
	@%p77 bra 	$L__BB1_40;
	setp.num.f64 	%p78, %fd46, %fd46;
	@%p78 bra 	$L__BB1_38;
	mov.f64 	%fd160, 0d4000000000000000;
	add.rn.f64 	%fd218, %fd46, %fd160;
	bra.uni 	$L__BB1_40;
$L__BB1_38:
	setp.neu.f64 	%p79, %fd47, 0d7FF0000000000000;
	@%p79 bra 	$L__BB1_40;
	or.b32  	%r116, %r4, -2147483648;
	selp.b32 	%r117, %r116, %r4, %p1;
	selp.b32 	%r118, %r117, %r4, %p75;
	mov.b32 	%r119, 0;
	mov.b64 	%fd218, {%r119, %r118};
$L__BB1_40:
	setp.eq.f64 	%p84, %fd46, 0d3FF0000000000000;
	selp.f64 	%fd52, 0d3FF0000000000000, %fd218, %p84;
	sub.f64 	%fd53, %fd45, %fd15;
	{
	.reg .b32 %temp; 
	mov.b64 	{%temp, %r23}, %fd53;
	}
	abs.f64 	%fd54, %fd53;
	{ // callseq 7, 0
	.param .b64 param0;
	st.param.f64 	[param0], %fd54;
	.param .b64 param1;
	st.param.f64 	[param1], 0d4000000000000000;
	.param .b64 retval0;
	call.uni (retval0), 
	__internal_accurate_pow, 
	(
	param0, 
	param1
	);
	ld.param.f64 	%fd161, [retval0];
	} // callseq 7
	setp.lt.s32 	%p85, %r23, 0;
	neg.f64 	%fd163, %fd161;
	selp.f64 	%fd164, %fd163, %fd161, %p73;
	selp.f64 	%fd165, %fd164, %fd161, %p85;
	setp.eq.f64 	%p86, %fd53, 0d0000000000000000;
	selp.b32 	%r120, %r23, 0, %p73;
	or.b32  	%r121, %r120, 2146435072;
	selp.b32 	%r122, %r121, %r120, %p72;
	mov.b32 	%r123, 0;
	mov.b64 	%fd166, {%r123, %r122};
	selp.f64 	%fd219, %fd166, %fd165, %p86;
	add.f64 	%fd167, %fd53, 0d4000000000000000;
	{
	.reg .b32 %temp; 
	mov.b64 	{%temp, %r124}, %fd167;
	}
	and.b32  	%r125, %r124, 2146435072;
	setp.ne.s32 	%p87, %r125, 2146435072;
	@%p87 bra 	$L__BB1_45;
	setp.num.f64 	%p88, %fd53, %fd53;
	@%p88 bra 	$L__BB1_43;
	mov.f64 	%fd168, 0d4000000000000000;
	add.rn.f64 	%fd219, %fd53, %fd168;
	bra.uni 	$L__BB1_45;
$L__BB1_43:
	setp.neu.f64 	%p89, %fd54, 0d7FF0000000000000;
	@%p89 bra 	$L__BB1_45;
	or.b32  	%r126, %r4, -2147483648;
	selp.b32 	%r127, %r126, %r4, %p1;
	selp.b32 	%r128, %r127, %r4, %p85;
	mov.b32 	%r129, 0;
	mov.b64 	%fd219, {%r129, %r128};
$L__BB1_45:
	setp.lt.s32 	%p91, %r2, 0;
	setp.eq.s32 	%p92, %r3, 1062207488;
	setp.eq.f64 	%p94, %fd53, 0d3FF0000000000000;
	selp.f64 	%fd169, 0d3FF0000000000000, %fd219, %p94;
	add.f64 	%fd170, %fd52, %fd169;
	mul.f64 	%fd59, %fd3, %fd170;
	{
	.reg .b32 %temp; 
	mov.b64 	{%temp, %r24}, %fd45;
	}
	abs.f64 	%fd60, %fd45;
	{ // callseq 8, 0
	.param .b64 param0;
	st.param.f64 	[param0], %fd60;
	.param .b64 param1;
	st.param.f64 	[param1], 0d4000000000000000;
	.param .b64 retval0;
	call.uni (retval0), 
	__internal_accurate_pow, 
	(
	param0, 
	param1
	);
	ld.param.f64 	%fd171, [retval0];
	} // callseq 8
	setp.lt.s32 	%p95, %r24, 0;
	neg.f64 	%fd173, %fd171;
	selp.f64 	%fd174, %fd173, %fd171, %p92;
	selp.f64 	%fd175, %fd174, %fd171, %p95;
	setp.eq.f64 	%p96, %fd45, 0d0000000000000000;
	selp.b32 	%r130, %r24, 0, %p92;
	or.b32  	%r131, %r130, 2146435072;
	selp.b32 	%r132, %r131, %r130, %p91;
	mov.b32 	%r133, 0;
	mov.b64 	%fd176, {%r133, %r132};
	selp.f64 	%fd220, %fd176, %fd175, %p96;
	add.f64 	%fd177, %fd45, 0d4000000000000000;
	{
	.reg .b32 %temp; 
	mov.b64 	{%temp, %r134}, %fd177;
	}
	and.b32  	%r135, %r134, 2146435072;
	setp.ne.s32 	%p97, %r135, 2146435072;
	@%p97 bra 	$L__BB1_50;
	setp.num.f64 	%p98, %fd45, %fd45;
	@%p98 bra 	$L__BB1_48;
	mov.f64 	%fd178, 0d4000000000000000;
	add.rn.f64 	%fd220, %fd45, %fd178;
	bra.uni 	$L__BB1_50;
$L__BB1_48:
	setp.neu.f64 	%p99, %fd60, 0d7FF0000000000000;
	@%p99 bra 	$L__BB1_50;
	or.b32  	%r136, %r4, -2147483648;
	selp.b32 	%r137, %r136, %r4, %p1;
	selp.b32 	%r138, %r137, %r4, %p95;
	mov.b32 	%r139, 0;
	mov.b64 	%fd220, {%r139, %r138};
$L__BB1_50:
	setp.eq.f64 	%p101, %fd45, 0d0000000000000000;
	setp.lt.s32 	%p102, %r24, 0;
	setp.lt.s32 	%p103, %r5, 0;
	and.b32  	%r140, %r5, 2146435072;
	setp.eq.s32 	%p104, %r140, 1072693248;
	setp.eq.f64 	%p105, %fd45, 0d3FF0000000000000;
	selp.f64 	%fd179, 0d3FF0000000000000, %fd220, %p105;
	mul.f64 	%fd65, %fd4, %fd179;
	{ // callseq 9, 0
	.param .b64 param0;
	st.param.f64 	[param0], %fd60;
	.param .b64 param1;
	st.param.f64 	[param1], 0d4010000000000000;
	.param .b64 retval0;
	call.uni (retval0), 
	__internal_accurate_pow, 
	(
	param0, 
	param1
	);
	ld.param.f64 	%fd180, [retval0];
	} // callseq 9
	neg.f64 	%fd182, %fd180;
	selp.f64 	%fd183, %fd182, %fd180, %p104;
	selp.f64 	%fd184, %fd183, %fd180, %p102;
	selp.b32 	%r141, %r24, 0, %p104;
	or.b32  	%r142, %r141, 2146435072;
	selp.b32 	%r143, %r142, %r141, %p103;
	mov.b32 	%r144, 0;
	mov.b64 	%fd185, {%r144, %r143};
	selp.f64 	%fd221, %fd185, %fd184, %p101;
	add.f64 	%fd186, %fd45, 0d4010000000000000;
	{
	.reg .b32 %temp; 
	mov.b64 	{%temp, %r145}, %fd186;
	}
	and.b32  	%r146, %r145, 2146435072;
	setp.ne.s32 	%p106, %r146, 2146435072;
	@%p106 bra 	$L__BB1_55;
	setp.num.f64 	%p107, %fd45, %fd45;
	@%p107 bra 	$L__BB1_53;
	mov.f64 	%fd187, 0d4010000000000000;
	add.rn.f64 	%fd221, %fd45, %fd187;
	bra.uni 	$L__BB1_55;
$L__BB1_53:
	setp.neu.f64 	%p108, %fd60, 0d7FF0000000000000;
	@%p108 bra 	$L__BB1_55;
	selp.b32 	%r147, 0, 2146435072, %p103;
	or.b32  	%r148, %r147, -2147483648;
	selp.b32 	%r149, %r148, %r147, %p2;
	selp.b32 	%r150, %r149, %r147, %p102;
	mov.b32 	%r151, 0;
	mov.b64 	%fd221, {%r151, %r150};
$L__BB1_55:
	setp.ne.s32 	%p112, %r20, 2146435072;
	selp.f64 	%fd188, 0d3FF0000000000000, %fd221, %p105;
	mul.f64 	%fd189, %fd5, %fd188;
	fma.rn.f64 	%fd70, %fd65, 0d3FE0000000000000, %fd189;
	@%p112 bra 	$L__BB1_60;
	setp.num.f64 	%p113, %fd15, %fd15;
	@%p113 bra 	$L__BB1_58;
	mov.f64 	%fd190, 0d4000000000000000;
	add.rn.f64 	%fd222, %fd15, %fd190;
	bra.uni 	$L__BB1_60;
$L__BB1_58:
	setp.neu.f64 	%p114, %fd34, 0d7FF0000000000000;
	@%p114 bra 	$L__BB1_60;
	setp.lt.s32 	%p115, %r19, 0;
	or.b32  	%r152, %r4, -2147483648;
	selp.b32 	%r153, %r152, %r4, %p1;
	selp.b32 	%r154, %r153, %r4, %p115;
	mov.b32 	%r155, 0;
	mov.b64 	%fd222, {%r155, %r154};
$L__BB1_60:
	setp.ne.s32 	%p116, %r21, 2146435072;
	setp.eq.f64 	%p117, %fd15, 0d3FF0000000000000;
	selp.f64 	%fd191, 0d3FF0000000000000, %fd222, %p117;
	mul.f64 	%fd74, %fd4, %fd191;
	@%p116 bra 	$L__BB1_65;
	setp.num.f64 	%p118, %fd15, %fd15;
	@%p118 bra 	$L__BB1_63;
	mov.f64 	%fd192, 0d4010000000000000;
	add.rn.f64 	%fd223, %fd15, %fd192;
	bra.uni 	$L__BB1_65;
$L__BB1_63:
	setp.neu.f64 	%p119, %fd34, 0d7FF0000000000000;
	@%p119 bra 	$L__BB1_65;
	setp.lt.s32 	%p120, %r19, 0;
	selp.b32 	%r156, 0, 2146435072, %p103;
	or.b32  	%r157, %r156, -2147483648;
	selp.b32 	%r158, %r157, %r156, %p2;
	selp.b32 	%r159, %r158, %r156, %p120;
	mov.b32 	%r160, 0;
	mov.b64 	%fd223, {%r160, %r159};
$L__BB1_65:
	setp.eq.f64 	%p122, %fd15, 0d3FF0000000000000;
	selp.f64 	%fd193, 0d3FF0000000000000, %fd223, %p122;
	mul.f64 	%fd194, %fd5, %fd193;
	fma.rn.f64 	%fd195, %fd74, 0d3FE0000000000000, %fd194;
	add.f64 	%fd196, %fd70, %fd195;
	div.rn.f64 	%fd197, %fd59, %fd1;
	fma.rn.f64 	%fd198, %fd1, %fd196, %fd197;
	sub.f64 	%fd78, %fd44, %fd198;
	setp.lt.f64 	%p123, %fd78, 0d0000000000000000;
	@%p123 bra 	$L__BB1_72;
	setp.lt.s32 	%p124, %r6, 0;
	neg.f64 	%fd79, %fd78;
	{
	.reg .b32 %temp; 
	mov.b64 	{%temp, %r25}, %fd79;
	}
	shr.u32 	%r161, %r25, 20;
	and.b32  	%r162, %r161, 2047;
	add.s32 	%r163, %r162, -1012;
	mov.b64 	%rd14, %fd79;
	shl.b64 	%rd15, %rd14, %r163;
	setp.eq.s64 	%p125, %rd15, -9223372036854775808;
	{ // callseq 10, 0
	.param .b64 param0;
	st.param.f64 	[param0], 0d4005BF0A8B145769;
	.param .b64 param1;
	st.param.f64 	[param1], %fd79;
	.param .b64 retval0;
	call.uni (retval0), 
	__internal_accurate_pow, 
	(
	param0, 
	param1
	);
	ld.param.f64 	%fd199, [retval0];
	} // callseq 10
	neg.f64 	%fd201, %fd199;
	selp.f64 	%fd202, %fd201, %fd199, %p125;
	selp.f64 	%fd203, %fd202, %fd199, %p124;
	cvt.rzi.f64.f64 	%fd204, %fd79;
	setp.neu.f64 	%p126, %fd204, %fd79;
	selp.f64 	%fd205, 0dFFF8000000000000, %fd203, %p126;
	selp.f64 	%fd224, %fd205, %fd203, %p124;
	mov.f64 	%fd206, 0d4005BF0A8B145769;
	sub.f64 	%fd207, %fd206, %fd78;
	{
	.reg .b32 %temp; 
	mov.b64 	{%temp, %r164}, %fd207;
	}
	and.b32  	%r165, %r164, 2146435072;
	setp.ne.s32 	%p127, %r165, 2146435072;
	@%p127 bra 	$L__BB1_71;
	setp.num.f64 	%p128, %fd78, %fd78;
	@%p128 bra 	$L__BB1_69;
	mov.f64 	%fd209, 0d4005BF0A8B145769;
	add.rn.f64 	%fd224, %fd209, %fd79;
	bra.uni 	$L__BB1_71;
$L__BB1_69:
	abs.f64 	%fd208, %fd78;
	setp.neu.f64 	%p129, %fd208, 0d7FF0000000000000;
	@%p129 bra 	$L__BB1_71;
	setp.lt.s32 	%p130, %r25, 0;
	selp.b32 	%r166, 0, 2146435072, %p130;
	mov.b32 	%r167, 0;
	mov.b64 	%fd224, {%r167, %r166};
$L__BB1_71:
	setp.eq.f64 	%p131, %fd78, 0d0000000000000000;
	selp.f64 	%fd210, 0d3FF0000000000000, %fd224, %p131;
	shr.u32 	%r168, %r11, 2;
	xor.b32  	%r169, %r168, %r11;
	st.global.v2.u32 	[%rd2+8], {%r13, %r14};
	shl.b32 	%r170, %r15, 4;
	shl.b32 	%r171, %r169, 1;
	xor.b32  	%r172, %r171, %r170;
	xor.b32  	%r173, %r172, %r169;
	xor.b32  	%r174, %r173, %r15;
	st.global.v2.u32 	[%rd2+16], {%r15, %r174};
	add.s32 	%r175, %r10, 724874;
	st.global.v2.u32 	[%rd2], {%r175, %r12};
	add.s32 	%r176, %r174, %r175;
	cvt.rn.f32.u32 	%f3, %r176;
	fma.rn.f32 	%f4, %f3, 0f2F800000, 0f2F000000;
	cvt.f64.f32 	%fd211, %f4;
	setp.leu.f64 	%p132, %fd210, %fd211;
	@%p132 bra 	$L__BB1_73;
$L__BB1_72:
	st.global.f64 	[%rd3], %fd6;
$L__BB1_73:
	mov.u32 	%r177, %ctaid.x;
	shl.b32 	%r178, %r177, 1;
	ld.const.u32 	%r179, [d_xjPerThread];
	mad.lo.s32 	%r180, %r1, %r179, %r178;
	add.s32 	%r181, %r180, %r187;
	add.s32 	%r182, %r181, 1;
	cvta.to.local.u64 	%rd18, %rd17;
	st.local.v2.u32 	[%rd18], {%r182, %r1};
	st.local.u32 	[%rd18+8], %r187;
	mov.u64 	%rd19, $str;
	cvta.global.u64 	%rd20, %rd19;
	{ // callseq 11, 0
	.param .b64 param0;
	st.param.b64 	[param0], %rd20;
	.param .b64 param1;
	st.param.b64 	[param1], %rd17;
	.param .b32 retval0;
	call.uni (retval0), 
	vprintf, 
	(
	param0, 
	param1
	);
	ld.param.b32 	%r183, [retval0];
	} // callseq 11
	add.s64 	%rd24, %rd24, 1;
	setp.gt.u64 	%p133, %rd1, %rd24;
	@%p133 bra 	$L__BB1_5;
	add.s32 	%r187, %r187, 1;
	cvt.u64.u32 	%rd21, %r187;
	ld.const.u64 	%rd22, [d_xjPerThread];
	setp.gt.u64 	%p134, %rd22, %rd21;
	@%p134 bra 	$L__BB1_4;
$L__BB1_75:
	ld.param.u32 	%r185, [_Z8SimulatePdiP17curandStateXORWOW_param_1];
	bar.sync 	0;
	add.s32 	%r186, %r186, 1;
	setp.ne.s32 	%p135, %r186, %r185;
	@%p135 bra 	$L__BB1_2;
$L__BB1_76:
	ret;

}
	// .globl	_Z11print_sitesPd
.visible .entry _Z11print_sitesPd(
	.param .u64 .ptr .align 1 _Z11print_sitesPd_param_0
)
{
	.local .align 16 .b8 	__local_depot2[16];
	.reg .b64 	%SP;
	.reg .b64 	%SPL;
	.reg .b32 	%r<7>;
	.reg .b64 	%rd<9>;
	.reg .b64 	%fd<2>;

	mov.u64 	%SPL, __local_depot2;
	cvta.local.u64 	%SP, %SPL;
	ld.param.u64 	%rd1, [_Z11print_sitesPd_param_0];
	cvta.to.global.u64 	%rd2, %rd1;
	add.u64 	%rd3, %SP, 0;
	add.u64 	%rd4, %SPL, 0;
	mov.u32 	%r1, %ntid.x;
	mov.u32 	%r2, %ctaid.x;
	mov.u32 	%r3, %tid.x;
	mad.lo.s32 	%r4, %r1, %r2, %r3;
	mul.wide.s32 	%rd5, %r4, 8;
	add.s64 	%rd6, %rd2, %rd5;
	ld.global.f64 	%fd1, [%rd6];
	st.local.u32 	[%rd4], %r4;
	st.local.f64 	[%rd4+8], %fd1;
	mov.u64 	%rd7, $str$1;
	cvta.global.u64 	%rd8, %rd7;
	{ // callseq 12, 0
	.param .b64 param0;
	st.param.b64 	[param0], %rd8;
	.param .b64 param1;
	st.param.b64 	[param1], %rd3;
	.param .b32 retval0;
	call.uni (retval0), 
	vprintf, 
	(
	param0, 
	param1
	);
	ld.param.b32 	%r5, [retval0];
	} // callseq 12
	ret;

}
	// .globl	_Z16initial_ensamblePdP17curandStateXORWOW
.visible .entry _Z16initial_ensamblePdP17curandStateXORWOW(
	.param .u64 .ptr .align 1 _Z16initial_ensamblePdP17curandStateXORWOW_param_0,
	.param .u64 .ptr .align 1 _Z16initial_ensamblePdP17curandStateXORWOW_param_1
)
{
	.reg .pred 	%p<8>;
	.reg .b32 	%r<111>;
	.reg .b32 	%f<15>;
	.reg .b64 	%rd<46>;
	.reg .b64 	%fd<15>;

	ld.param.u64 	%rd16, [_Z16initial_ensamblePdP17curandStateXORWOW_param_0];
	ld.param.u64 	%rd15, [_Z16initial_ensamblePdP17curandStateXORWOW_param_1];
	cvta.to.global.u64 	%rd1, %rd16;
	mov.u32 	%r1, %ctaid.x;
	ld.const.u64 	%rd2, [d_xjPerThread];
	setp.eq.s64 	%p1, %rd2, 0;
	@%p1 bra 	$L__BB3_9;
	cvta.to.global.u64 	%rd18, %rd15;
	mov.u32 	%r3, %tid.x;
	mov.u32 	%r4, %ntid.x;
	mad.lo.s32 	%r5, %r4, %r1, %r3;
	cvt.s64.s32 	%rd19, %r5;
	mul.wide.s32 	%rd20, %r5, 48;
	add.s64 	%rd3, %rd18, %rd20;
	mul.lo.s64 	%rd4, %rd2, %rd19;
	shl.b32 	%r2, %r1, 1;
	and.b64  	%rd5, %rd2, 3;
	setp.lt.u64 	%p2, %rd2, 4;
	mov.b64 	%rd45, 0;
	@%p2 bra 	$L__BB3_4;
	and.b64  	%rd45, %rd2, -4;
	shl.b64 	%rd21, %rd4, 3;
	mul.wide.u32 	%rd22, %r1, 16;
	add.s64 	%rd23, %rd21, %rd22;
	add.s64 	%rd24, %rd23, %rd1;
	add.s64 	%rd42, %rd24, 16;
	mov.u64 	%rd43, %rd45;
$L__BB3_3:
	.pragma "nounroll";
	ld.global.v2.u32 	{%r6, %r7}, [%rd3];
	shr.u32 	%r8, %r7, 2;
	xor.b32  	%r9, %r8, %r7;
	ld.global.v2.u32 	{%r10, %r11}, [%rd3+8];
	ld.global.v2.u32 	{%r12, %r13}, [%rd3+16];
	st.global.v2.u32 	[%rd3+8], {%r11, %r12};
	shl.b32 	%r14, %r13, 4;
	shl.b32 	%r15, %r9, 1;
	xor.b32  	%r16, %r15, %r14;
	xor.b32  	%r17, %r16, %r9;
	xor.b32  	%r18, %r17, %r13;
	st.global.v2.u32 	[%rd3+16], {%r13, %r18};
	add.s32 	%r19, %r6, 362437;
	st.global.v2.u32 	[%rd3], {%r19, %r10};
	add.s32 	%r20, %r18, %r19;
	cvt.rn.f32.u32 	%f1, %r20;
	fma.rn.f32 	%f2, %f1, 0f2F800000, 0f2F000000;
	cvt.f64.f32 	%fd1, %f2;
	fma.rn.f64 	%fd2, %fd1, 0d4000000000000000, 0dBFF0000000000000;
	st.global.f64 	[%rd42+-8], %fd2;
	ld.global.v2.u32 	{%r21, %r22}, [%rd3];
	shr.u32 	%r23, %r22, 2;
	xor.b32  	%r24, %r23, %r22;
	ld.global.v2.u32 	{%r25, %r26}, [%rd3+8];
	ld.global.v2.u32 	{%r27, %r28}, [%rd3+16];
	st.global.v2.u32 	[%rd3+8], {%r26, %r27};
	shl.b32 	%r29, %r28, 4;
	shl.b32 	%r30, %r24, 1;
	xor.b32  	%r31, %r30, %r29;
	xor.b32  	%r32, %r31, %r24;
	xor.b32  	%r33, %r32, %r28;
	st.global.v2.u32 	[%rd3+16], {%r28, %r33};
	add.s32 	%r34, %r21, 362437;
	st.global.v2.u32 	[%rd3], {%r34, %r25};
	add.s32 	%r35, %r33, %r34;
	cvt.rn.f32.u32 	%f3, %r35;
	fma.rn.f32 	%f4, %f3, 0f2F800000, 0f2F000000;
	cvt.f64.f32 	%fd3, %f4;
	fma.rn.f64 	%fd4, %fd3, 0d4000000000000000, 0dBFF0000000000000;
	st.global.f64 	[%rd42], %fd4;
	ld.global.v2.u32 	{%r36, %r37}, [%rd3];
	shr.u32 	%r38, %r37, 2;
	xor.b32  	%r39, %r38, %r37;
	ld.global.v2.u32 	{%r40, %r41}, [%rd3+8];
	ld.global.v2.u32 	{%r42, %r43}, [%rd3+16];
	st.global.v2.u32 	[%rd3+8], {%r41, %r42};
	shl.b32 	%r44, %r43, 4;
	shl.b32 	%r45, %r39, 1;
	xor.b32  	%r46, %r45, %r44;
	xor.b32  	%r47, %r46, %r39;
	xor.b32  	%r48, %r47, %r43;
	st.global.v2.u32 	[%rd3+16], {%r43, %r48};
	add.s32 	%r49, %r36, 362437;
	st.global.v2.u32 	[%rd3], {%r49, %r40};
	add.s32 	%r50, %r48, %r49;
	cvt.rn.f32.u32 	%f5, %r50;
	fma.rn.f32 	%f6, %f5, 0f2F800000, 0f2F000000;
	cvt.f64.f32 	%fd5, %f6;
	fma.rn.f64 	%fd6, %fd5, 0d4000000000000000, 0dBFF0000000000000;
	st.global.f64 	[%rd42+8], %fd6;
	ld.global.v2.u32 	{%r51, %r52}, [%rd3];
	shr.u32 	%r53, %r52, 2;
	xor.b32  	%r54, %r53, %r52;
	ld.global.v2.u32 	{%r55, %r56}, [%rd3+8];
	ld.global.v2.u32 	{%r57, %r58}, [%rd3+16];
	st.global.v2.u32 	[%rd3+8], {%r56, %r57};
	shl.b32 	%r59, %r58, 4;
	shl.b32 	%r60, %r54, 1;
	xor.b32  	%r61, %r60, %r59;
	xor.b32  	%r62, %r61, %r54;
	xor.b32  	%r63, %r62, %r58;
	st.global.v2.u32 	[%rd3+16], {%r58, %r63};
	add.s32 	%r64, %r51, 362437;
	st.global.v2.u32 	[%rd3], {%r64, %r55};
	add.s32 	%r65, %r63, %r64;
	cvt.rn.f32.u32 	%f7, %r65;
	fma.rn.f32 	%f8, %f7, 0f2F800000, 0f2F000000;
	cvt.f64.f32 	%fd7, %f8;
	fma.rn.f64 	%fd8, %fd7, 0d4000000000000000, 0dBFF0000000000000;
	st.global.f64 	[%rd42+16], %fd8;
	add.s64 	%rd43, %rd43, -4;
	add.s64 	%rd42, %rd42, 32;
	setp.ne.s64 	%p3, %rd43, 0;
	@%p3 bra 	$L__BB3_3;
$L__BB3_4:
	setp.eq.s64 	%p4, %rd5, 0;
	@%p4 bra 	$L__BB3_9;
	setp.eq.s64 	%p5, %rd5, 1;
	@%p5 bra 	$L__BB3_7;
	ld.global.v2.u32 	{%r66, %r67}, [%rd3];
	shr.u32 	%r68, %r67, 2;
	xor.b32  	%r69, %r68, %r67;
	ld.global.v2.u32 	{%r70, %r71}, [%rd3+8];
	ld.global.v2.u32 	{%r72, %r73}, [%rd3+16];
	st.global.v2.u32 	[%rd3+8], {%r71, %r72};
	shl.b32 	%r74, %r73, 4;
	shl.b32 	%r75, %r69, 1;
	xor.b32  	%r76, %r75, %r74;
	xor.b32  	%r77, %r76, %r69;
	xor.b32  	%r78, %r77, %r73;
	st.global.v2.u32 	[%rd3+16], {%r73, %r78};
	add.s32 	%r79, %r66, 362437;
	st.global.v2.u32 	[%rd3], {%r79, %r70};
	add.s32 	%r80, %r78, %r79;
	cvt.rn.f32.u32 	%f9, %r80;
	fma.rn.f32 	%f10, %f9, 0f2F800000, 0f2F000000;
	cvt.f64.f32 	%fd9, %f10;
	fma.rn.f64 	%fd10, %fd9, 0d4000000000000000, 0dBFF0000000000000;
	cvt.u64.u32 	%rd25, %r2;
	add.s64 	%rd26, %rd4, %rd25;
	add.s64 	%rd27, %rd45, %rd26;
	shl.b64 	%rd28, %rd27, 3;
	add.s64 	%rd29, %rd1, %rd28;
	st.global.f64 	[%rd29+8], %fd10;
	add.s64 	%rd30, %rd45, 1;
	and.b64  	%rd31, %rd30, 4294967295;
	ld.global.v2.u32 	{%r81, %r82}, [%rd3];
	shr.u32 	%r83, %r82, 2;
	xor.b32  	%r84, %r83, %r82;
	ld.global.v2.u32 	{%r85, %r86}, [%rd3+8];
	ld.global.v2.u32 	{%r87, %r88}, [%rd3+16];
	st.global.v2.u32 	[%rd3+8], {%r86, %r87};
	shl.b32 	%r89, %r88, 4;
	shl.b32 	%r90, %r84, 1;
	xor.b32  	%r91, %r90, %r89;
	xor.b32  	%r92, %r91, %r84;
	xor.b32  	%r93, %r92, %r88;
	st.global.v2.u32 	[%rd3+16], {%r88, %r93};
	add.s32 	%r94, %r81, 362437;
	st.global.v2.u32 	[%rd3], {%r94, %r85};
	add.s32 	%r95, %r93, %r94;
	cvt.rn.f32.u32 	%f11, %r95;
	fma.rn.f32 	%f12, %f11, 0f2F800000, 0f2F000000;
	cvt.f64.f32 	%fd11, %f12;
	fma.rn.f64 	%fd12, %fd11, 0d4000000000000000, 0dBFF0000000000000;
	add.s64 	%rd32, %rd31, %rd26;
	shl.b64 	%rd33, %rd32, 3;
	add.s64 	%rd34, %rd1, %rd33;
	st.global.f64 	[%rd34+8], %fd12;
	add.s64 	%rd35, %rd45, 2;
	and.b64  	%rd45, %rd35, 4294967295;
$L__BB3_7:
	and.b64  	%rd36, %rd2, 1;
	setp.eq.b64 	%p6, %rd36, 1;
	not.pred 	%p7, %p6;
	@%p7 bra 	$L__BB3_9;
	ld.global.v2.u32 	{%r96, %r97}, [%rd3];
	shr.u32 	%r98, %r97, 2;
	xor.b32  	%r99, %r98, %r97;
	ld.global.v2.u32 	{%r100, %r101}, [%rd3+8];
	ld.global.v2.u32 	{%r102, %r103}, [%rd3+16];
	st.global.v2.u32 	[%rd3+8], {%r101, %r102};
	shl.b32 	%r104, %r103, 4;
	shl.b32 	%r105, %r99, 1;
	xor.b32  	%r106, %r105, %r104;
	xor.b32  	%r107, %r106, %r99;
	xor.b32  	%r108, %r107, %r103;
	st.global.v2.u32 	[%rd3+16], {%r103, %r108};
	add.s32 	%r109, %r96, 362437;
	st.global.v2.u32 	[%rd3], {%r109, %r100};
	add.s32 	%r110, %r108, %r109;
	cvt.rn.f32.u32 	%f13, %r110;
	fma.rn.f32 	%f14, %f13, 0f2F800000, 0f2F000000;
	cvt.f64.f32 	%fd13, %f14;
	fma.rn.f64 	%fd14, %fd13, 0d4000000000000000, 0dBFF0000000000000;
	cvt.u64.u32 	%rd37, %r2;
	add.s64 	%rd38, %rd4, %rd37;
	add.s64 	%rd39, %rd45, %rd38;
	shl.b64 	%rd40, %rd39, 3;
	add.s64 	%rd41, %rd1, %rd40;
	st.global.f64 	[%rd41+8], %fd14;
$L__BB3_9:
	ret;

}
.func  (.param .b64 func_retval0) __internal_accurate_pow(
	.param .b64 __internal_accurate_pow_param_0,
	.param .b64 __internal_accurate_pow_param_1
)
{
	.reg .pred 	%p<8>;
	.reg .b32 	%r<49>;
	.reg .b32 	%f<3>;
	.reg .b64 	%fd<109>;

	ld.param.f64 	%fd10, [__internal_accurate_pow_param_0];
	ld.param.f64 	%fd11, [__internal_accurate_pow_param_1];
	{
	.reg .b32 %temp; 
	mov.b64 	{%temp, %r46}, %fd10;
	}
	{
	.reg .b32 %temp; 
	mov.b64 	{%r45, %temp}, %fd10;
	}
	shr.u32 	%r47, %r46, 20;
	setp.gt.u32 	%p1, %r46, 1048575;
	@%p1 bra 	$L__BB4_2;
	mul.f64 	%fd12, %fd10, 0d4350000000000000;
	{
	.reg .b32 %temp; 
	mov.b64 	{%temp, %r46}, %fd12;
	}
	{
	.reg .b32 %temp; 
	mov.b64 	{%r45, %temp}, %fd12;
	}
	shr.u32 	%r16, %r46, 20;
	add.s32 	%r47, %r16, -54;
$L__BB4_2:
	add.s32 	%r48, %r47, -1023;
	and.b32  	%r17, %r46, -2146435073;
	or.b32  	%r18, %r17, 1072693248;
	mov.b64 	%fd107, {%r45, %r18};
	setp.lt.u32 	%p2, %r18, 1073127583;
	@%p2 bra 	$L__BB4_4;
	{
	.reg .b32 %temp; 
	mov.b64 	{%r19, %temp}, %fd107;
	}
	{
	.reg .b32 %temp; 
	mov.b64 	{%temp, %r20}, %fd107;
	}
	add.s32 	%r21, %r20, -1048576;
	mov.b64 	%fd107, {%r19, %r21};
	add.s32 	%r48, %r47, -1022;
$L__BB4_4:
	add.f64 	%fd13, %fd107, 0dBFF0000000000000;
	add.f64 	%fd14, %fd107, 0d3FF0000000000000;
	rcp.approx.ftz.f64 	%fd15, %fd14;
	neg.f64 	%fd16, %fd14;
	fma.rn.f64 	%fd17, %fd16, %fd15, 0d3FF0000000000000;
	fma.rn.f64 	%fd18, %fd17, %fd17, %fd17;
	fma.rn.f64 	%fd19, %fd18, %fd15, %fd15;
	mul.f64 	%fd20, %fd13, %fd19;
	fma.rn.f64 	%fd21, %fd13, %fd19, %fd20;
	mul.f64 	%fd22, %fd21, %fd21;
	fma.rn.f64 	%fd23, %fd22, 0d3EB0F5FF7D2CAFE2, 0d3ED0F5D241AD3B5A;
	fma.rn.f64 	%fd24, %fd23, %fd22, 0d3EF3B20A75488A3F;
	fma.rn.f64 	%fd25, %fd24, %fd22, 0d3F1745CDE4FAECD5;
	fma.rn.f64 	%fd26, %fd25, %fd22, 0d3F3C71C7258A578B;
	fma.rn.f64 	%fd27, %fd26, %fd22, 0d3F6249249242B910;
	fma.rn.f64 	%fd28, %fd27, %fd22, 0d3F89999999999DFB;
	sub.f64 	%fd29, %fd13, %fd21;
	add.f64 	%fd30, %fd29, %fd29;
	neg.f64 	%fd31, %fd21;
	fma.rn.f64 	%fd32, %fd31, %fd13, %fd30;
	mul.f64 	%fd33, %fd19, %fd32;
	fma.rn.f64 	%fd34, %fd22, %fd28, 0d3FB5555555555555;
	mov.f64 	%fd35, 0d3FB5555555555555;
	sub.f64 	%fd36, %fd35, %fd34;
	fma.rn.f64 	%fd37, %fd22, %fd28, %fd36;
	add.f64 	%fd38, %fd37, 0dBC46A4CB00B9E7B0;
	add.f64 	%fd39, %fd34, %fd38;
	sub.f64 	%fd40, %fd34, %fd39;
	add.f64 	%fd41, %fd38, %fd40;
	mul.rn.f64 	%fd42, %fd21, %fd21;
	neg.f64 	%fd43, %fd42;
	fma.rn.f64 	%fd44, %fd21, %fd21, %fd43;
	{
	.reg .b32 %temp; 
	mov.b64 	{%r22, %temp}, %fd33;
	}
	{
	.reg .b32 %temp; 
	mov.b64 	{%temp, %r23}, %fd33;
	}
	add.s32 	%r24, %r23, 1048576;
	mov.b64 	%fd45, {%r22, %r24};
	fma.rn.f64 	%fd46, %fd21, %fd45, %fd44;
	mul.rn.f64 	%fd47, %fd42, %fd21;
	neg.f64 	%fd48, %fd47;
	fma.rn.f64 	%fd49, %fd42, %fd21, %fd48;
	fma.rn.f64 	%fd50, %fd42, %fd33, %fd49;
	fma.rn.f64 	%fd51, %fd46, %fd21, %fd50;
	mul.rn.f64 	%fd52, %fd39, %fd47;
	neg.f64 	%fd53, %fd52;
	fma.rn.f64 	%fd54, %fd39, %fd47, %fd53;
	fma.rn.f64 	%fd55, %fd39, %fd51, %fd54;
	fma.rn.f64 	%fd56, %fd41, %fd47, %fd55;
	add.f64 	%fd57, %fd52, %fd56;
	sub.f64 	%fd58, %fd52, %fd57;
	add.f64 	%fd59, %fd56, %fd58;
	add.f64 	%fd60, %fd21, %fd57;
	sub.f64 	%fd61, %fd21, %fd60;
	add.f64 	%fd62, %fd57, %fd61;
	add.f64 	%fd63, %fd59, %fd62;
	add.f64 	%fd64, %fd33, %fd63;
	add.f64 	%fd65, %fd60, %fd64;
	sub.f64 	%fd66, %fd60, %fd65;
	add.f64 	%fd67, %fd64, %fd66;
	xor.b32  	%r25, %r48, -2147483648;
	mov.b32 	%r26, 1127219200;
	mov.b64 	%fd68, {%r25, %r26};
	mov.b32 	%r27, -2147483648;
	mov.b64 	%fd69, {%r27, %r26};
	sub.f64 	%fd70, %fd68, %fd69;
	fma.rn.f64 	%fd71, %fd70, 0d3FE62E42FEFA39EF, %fd65;
	fma.rn.f64 	%fd72, %fd70, 0dBFE62E42FEFA39EF, %fd71;
	sub.f64 	%fd73, %fd72, %fd65;
	sub.f64 	%fd74, %fd67, %fd73;
	fma.rn.f64 	%fd75, %fd70, 0d3C7ABC9E3B39803F, %fd74;
	add.f64 	%fd76, %fd71, %fd75;
	sub.f64 	%fd77, %fd71, %fd76;
	add.f64 	%fd78, %fd75, %fd77;
	{
	.reg .b32 %temp; 
	mov.b64 	{%temp, %r28}, %fd11;
	}
	{
	.reg .b32 %temp; 
	mov.b64 	{%r29, %temp}, %fd11;
	}
	shl.b32 	%r30, %r28, 1;
	setp.gt.u32 	%p3, %r30, -33554433;
	and.b32  	%r31, %r28, -15728641;
	selp.b32 	%r32, %r31, %r28, %p3;
	mov.b64 	%fd79, {%r29, %r32};
	mul.rn.f64 	%fd80, %fd76, %fd79;
	neg.f64 	%fd81, %fd80;
	fma.rn.f64 	%fd82, %fd76, %fd79, %fd81;
	fma.rn.f64 	%fd83, %fd78, %fd79, %fd82;
	add.f64 	%fd4, %fd80, %fd83;
	sub.f64 	%fd84, %fd80, %fd4;
	add.f64 	%fd5, %fd83, %fd84;
	fma.rn.f64 	%fd85, %fd4, 0d3FF71547652B82FE, 0d4338000000000000;
	{
	.reg .b32 %temp; 
	mov.b64 	{%r13, %temp}, %fd85;
	}
	mov.f64 	%fd86, 0dC338000000000000;
	add.rn.f64 	%fd87, %fd85, %fd86;
	fma.rn.f64 	%fd88, %fd87, 0dBFE62E42FEFA39EF, %fd4;
	fma.rn.f64 	%fd89, %fd87, 0dBC7ABC9E3B39803F, %fd88;
	fma.rn.f64 	%fd90, %fd89, 0d3E5ADE1569CE2BDF, 0d3E928AF3FCA213EA;
	fma.rn.f64 	%fd91, %fd90, %fd89, 0d3EC71DEE62401315;
	fma.rn.f64 	%fd92, %fd91, %fd89, 0d3EFA01997C89EB71;
	fma.rn.f64 	%fd93, %fd92, %fd89, 0d3F2A01A014761F65;
	fma.rn.f64 	%fd94, %fd93, %fd89, 0d3F56C16C1852B7AF;
	fma.rn.f64 	%fd95, %fd94, %fd89, 0d3F81111111122322;
	fma.rn.f64 	%fd96, %fd95, %fd89, 0d3FA55555555502A1;
	fma.rn.f64 	%fd97, %fd96, %fd89, 0d3FC5555555555511;
	fma.rn.f64 	%fd98, %fd97, %fd89, 0d3FE000000000000B;
	fma.rn.f64 	%fd99, %fd98, %fd89, 0d3FF0000000000000;
	fma.rn.f64 	%fd100, %fd99, %fd89, 0d3FF0000000000000;
	{
	.reg .b32 %temp; 
	mov.b64 	{%r14, %temp}, %fd100;
	}
	{
	.reg .b32 %temp; 
	mov.b64 	{%temp, %r15}, %fd100;
	}
	shl.b32 	%r33, %r13, 20;
	add.s32 	%r34, %r33, %r15;
	mov.b64 	%fd108, {%r14, %r34};
	{
	.reg .b32 %temp; 
	mov.b64 	{%temp, %r35}, %fd4;
	}
	mov.b32 	%f2, %r35;
	abs.f32 	%f1, %f2;
	setp.lt.f32 	%p4, %f1, 0f4086232B;
	@%p4 bra 	$L__BB4_7;
	setp.lt.f64 	%p5, %fd4, 0d0000000000000000;
	add.f64 	%fd101, %fd4, 0d7FF0000000000000;
	selp.f64 	%fd108, 0d0000000000000000, %fd101, %p5;
	setp.geu.f32 	%p6, %f1, 0f40874800;
	@%p6 bra 	$L__BB4_7;
	shr.u32 	%r36, %r13, 31;
	add.s32 	%r37, %r13, %r36;
	shr.s32 	%r38, %r37, 1;
	shl.b32 	%r39, %r38, 20;
	add.s32 	%r40, %r15, %r39;
	mov.b64 	%fd102, {%r14, %r40};
	sub.s32 	%r41, %r13, %r38;
	shl.b32 	%r42, %r41, 20;
	add.s32 	%r43, %r42, 1072693248;
	mov.b32 	%r44, 0;
	mov.b64 	%fd103, {%r44, %r43};
	mul.f64 	%fd108, %fd103, %fd102;
$L__BB4_7:
	abs.f64 	%fd104, %fd108;
	setp.eq.f64 	%p7, %fd104, 0d7FF0000000000000;
	fma.rn.f64 	%fd105, %fd108, %fd5, %fd108;
	selp.f64 	%fd106, %fd108, %fd105, %p7;
	st.param.f64 	[func_retval0], %fd106;
	ret;

}


// ===== COMPILED SASS (sm_100) =====

	.target	sm_100

	.elftype	@"ET_EXEC"


//--------------------- .note.nv.tkinfo           --------------------------
	.section	.note.nv.tkinfo,"",@"SHT_NOTE"
	.sectionflags	@"SHF_NOTE_NV_TKINFO"
	.tkinfo
        /*0018*/ 	.word	0x00000002
        /*0030*/ 	.string	""
        /*0030*/ 	.string	"ptxas"
        /*0030*/ 	.string	"Cuda compilation tools, release 13.0, V13.0.88"
        /*0030*/ 	.string	"Build cuda_13.0.r13.0/compiler.36424714_0"
        /*0030*/ 	.string	"-arch sm_100 -m 64 "



//--------------------- .note.nv.cuinfo           --------------------------
	.section	.note.nv.cuinfo,"",@"SHT_NOTE"
	.sectionflags	@"SHF_NOTE_NV_CUINFO"
        /*0018*/ 	.short	0x0002
        /*001a*/ 	.short	0x0064
        /*001c*/ 	.short	0x0082
	.zero		2


//--------------------- .nv.info                  --------------------------
	.section	.nv.info,"",@"SHT_CUDA_INFO"
	.align	4


	//----- nvinfo : EIATTR_REGCOUNT
	.align		4
        /*0000*/ 	.byte	0x04, 0x2f
        /*0002*/ 	.short	(.L_21 - .L_20)
	.align		4
.L_20:
        /*0004*/ 	.word	index@(_Z9init_randP17curandStateXORWOW)
        /*0008*/ 	.word	0x0000001f


	//----- nvinfo : EIATTR_FRAME_SIZE
	.align		4
.L_21:
        /*000c*/ 	.byte	0x04, 0x11
        /*000e*/ 	.short	(.L_23 - .L_22)
	.align		4
.L_22:
        /*0010*/ 	.word	index@(_Z9init_randP17curandStateXORWOW)
        /*0014*/ 	.word	0x00000000


	//----- nvinfo : EIATTR_REGCOUNT
	.align		4
.L_23:
        /*0018*/ 	.byte	0x04, 0x2f
        /*001a*/ 	.short	(.L_25 - .L_24)
	.align		4
.L_24:
        /*001c*/ 	.word	index@(_Z8SimulatePdiP17curandStateXORWOW)
        /*0020*/ 	.word	0x00000040


	//----- nvinfo : EIATTR_FRAME_SIZE
	.align		4
.L_25:
        /*0024*/ 	.byte	0x04, 0x11
        /*0026*/ 	.short	(.L_27 - .L_26)
	.align		4
.L_26:
        /*0028*/ 	.word	index@($_Z8SimulatePdiP17curandStateXORWOW$__internal_accurate_pow)
        /*002c*/ 	.word	0x00000010


	//----- nvinfo : EIATTR_FRAME_SIZE
	.align		4
.L_27:
        /*0030*/ 	.byte	0x04, 0x11
        /*0032*/ 	.short	(.L_29 - .L_28)
	.align		4
.L_28:
        /*0034*/ 	.word	index@($__internal_1_$__cuda_sm20_dsqrt_rn_f64_mediumpath_v1)
        /*0038*/ 	.word	0x00000010


	//----- nvinfo : EIATTR_FRAME_SIZE
	.align		4
.L_29:
        /*003c*/ 	.byte	0x04, 0x11
        /*003e*/ 	.short	(.L_31 - .L_30)
	.align		4
.L_30:
        /*0040*/ 	.word	index@($__internal_0_$__cuda_sm20_div_rn_f64_full)
        /*0044*/ 	.word	0x00000010


	//----- nvinfo : EIATTR_FRAME_SIZE
	.align		4
.L_31:
        /*0048*/ 	.byte	0x04, 0x11
        /*004a*/ 	.short	(.L_33 - .L_32)
	.align		4
.L_32:
        /*004c*/ 	.word	index@(_Z8SimulatePdiP17curandStateXORWOW)
        /*0050*/ 	.word	0x00000010


	//----- nvinfo : EIATTR_REGCOUNT
	.align		4
.L_33:
        /*0054*/ 	.byte	0x04, 0x2f
        /*0056*/ 	.short	(.L_35 - .L_34)
	.align		4
.L_34:
        /*0058*/ 	.word	index@(_Z11print_sitesPd)
        /*005c*/ 	.word	0x00000018


	//----- nvinfo : EIATTR_FRAME_SIZE
	.align		4
.L_35:
        /*0060*/ 	.byte	0x04, 0x11
        /*0062*/ 	.short	(.L_37 - .L_36)
	.align		4
.L_36:
        /*0064*/ 	.word	index@(_Z11print_sitesPd)
        /*0068*/ 	.word	0x00000010


	//----- nvinfo : EIATTR_REGCOUNT
	.align		4
.L_37:
        /*006c*/ 	.byte	0x04, 0x2f
        /*006e*/ 	.short	(.L_39 - .L_38)
	.align		4
.L_38:
        /*0070*/ 	.word	index@(_Z16initial_ensamblePdP17curandStateXORWOW)
        /*0074*/ 	.word	0x00000020


	//----- nvinfo : EIATTR_FRAME_SIZE
	.align		4
.L_39:
        /*0078*/ 	.byte	0x04, 0x11
        /*007a*/ 	.short	(.L_41 - .L_40)
	.align		4
.L_40:
        /*007c*/ 	.word	index@(_Z16initial_ensamblePdP17curandStateXORWOW)
        /*0080*/ 	.word	0x00000000


	//----- nvinfo : EIATTR_MIN_STACK_SIZE
	.align		4
.L_41:
        /*0084*/ 	.byte	0x04, 0x12
        /*0086*/ 	.short	(.L_43 - .L_42)
	.align		4
.L_42:
        /*0088*/ 	.word	index@(_Z16initial_ensamblePdP17curandStateXORWOW)
        /*008c*/ 	.word	0x00000000


	//----- nvinfo : EIATTR_MIN_STACK_SIZE
	.align		4
.L_43:
        /*0090*/ 	.byte	0x04, 0x12
        /*0092*/ 	.short	(.L_45 - .L_44)
	.align		4
.L_44:
        /*0094*/ 	.word	index@(_Z11print_sitesPd)
        /*0098*/ 	.word	0x00000010


	//----- nvinfo : EIATTR_MIN_STACK_SIZE
	.align		4
.L_45:
        /*009c*/ 	.byte	0x04, 0x12
        /*009e*/ 	.short	(.L_47 - .L_46)
	.align		4
.L_46:
        /*00a0*/ 	.word	index@(_Z8SimulatePdiP17curandStateXORWOW)
        /*00a4*/ 	.word	0x00000010


	//----- nvinfo : EIATTR_MIN_STACK_SIZE
	.align		4
.L_47:
        /*00a8*/ 	.byte	0x04, 0x12
        /*00aa*/ 	.short	(.L_49 - .L_48)
	.align		4
.L_48:
        /*00ac*/ 	.word	index@(_Z9init_randP17curandStateXORWOW)
        /*00b0*/ 	.word	0x00000000
.L_49:


//--------------------- .nv.compat                --------------------------
	.section	.nv.compat,"",@"SHT_CUDA_COMPAT_INFO"
	.align	4
        /*0000*/ 	.byte	0x02, 0x09, 0x00, 0x00, 0x02, 0x02, 0x01, 0x00, 0x02, 0x05, 0x05, 0x00, 0x03, 0x07, 0x01, 0x01
        /*0010*/ 	.byte	0x02, 0x03, 0x00, 0x00, 0x02, 0x06, 0x01, 0x00, 0x04, 0x0b, 0x08, 0x00, 0x01, 0x00, 0x00, 0x00
        /*0020*/ 	.byte	0x00, 0x00, 0x00, 0x00


//--------------------- .nv.info._Z16initial_ensamblePdP17curandStateXORWOW --------------------------
	.section	.nv.info._Z16initial_ensamblePdP17curandStateXORWOW,"",@"SHT_CUDA_INFO"
	.sectionflags	@""
	.align	4


	//----- nvinfo : EIATTR_CUDA_API_VERSION
	.align		4
        /*0000*/ 	.byte	0x04, 0x37
        /*0002*/ 	.short	(.L_51 - .L_50)
.L_50:
        /*0004*/ 	.word	0x00000082


	//----- nvinfo : EIATTR_KPARAM_INFO
	.align		4
.L_51:
        /*0008*/ 	.byte	0x04, 0x17
        /*000a*/ 	.short	(.L_53 - .L_52)
.L_52:
        /*000c*/ 	.word	0x00000000
        /*0010*/ 	.short	0x0001
        /*0012*/ 	.short	0x0008
        /*0014*/ 	.byte	0x00, 0xf5, 0x21, 0x00


	//----- nvinfo : EIATTR_KPARAM_INFO
	.align		4
.L_53:
        /*0018*/ 	.byte	0x04, 0x17
        /*001a*/ 	.short	(.L_55 - .L_54)
.L_54:
        /*001c*/ 	.word	0x00000000
        /*0020*/ 	.short	0x0000
        /*0022*/ 	.short	0x0000
        /*0024*/ 	.byte	0x00, 0xf5, 0x21, 0x00


	//----- nvinfo : EIATTR_SPARSE_MMA_MASK
	.align		4
.L_55:
        /*0028*/ 	.byte	0x03, 0x50
        /*002a*/ 	.short	0x0000


	//----- nvinfo : EIATTR_MAXREG_COUNT
	.align		4
        /*002c*/ 	.byte	0x03, 0x1b
        /*002e*/ 	.short	0x00ff


	//----- nvinfo : EIATTR_MERCURY_ISA_VERSION
	.align		4
        /*0030*/ 	.byte	0x03, 0x5f
        /*0032*/ 	.short	0x0101


	//----- nvinfo : EIATTR_VRC_CTA_INIT_COUNT
	.align		4
        /*0034*/ 	.byte	0x02, 0x4a
	.zero		1
	.zero		1


	//----- nvinfo : EIATTR_EXIT_INSTR_OFFSETS
	.align		4
        /*0038*/ 	.byte	0x04, 0x1c
        /*003a*/ 	.short	(.L_57 - .L_56)


	//   ....[0]....
.L_56:
        /*003c*/ 	.word	0x00000040


	//   ....[1]....
        /*0040*/ 	.word	0x000008a0


	//   ....[2]....
        /*0044*/ 	.word	0x00000d10


	//   ....[3]....
        /*0048*/ 	.word	0x00000f10


	//----- nvinfo : EIATTR_CBANK_PARAM_SIZE
	.align		4
.L_57:
        /*004c*/ 	.byte	0x03, 0x19
        /*004e*/ 	.short	0x0010


	//----- nvinfo : EIATTR_PARAM_CBANK
	.align		4
        /*0050*/ 	.byte	0x04, 0x0a
        /*0052*/ 	.short	(.L_59 - .L_58)
	.align		4
.L_58:
        /*0054*/ 	.word	index@(.nv.constant0._Z16initial_ensamblePdP17curandStateXORWOW)
        /*0058*/ 	.short	0x0380
        /*005a*/ 	.short	0x0010


	//----- nvinfo : EIATTR_SW_WAR
	.align		4
.L_59:
        /*005c*/ 	.byte	0x04, 0x36
        /*005e*/ 	.short	(.L_61 - .L_60)
.L_60:
        /*0060*/ 	.word	0x00000008
.L_61:


//--------------------- .nv.info._Z11print_sitesPd --------------------------
	.section	.nv.info._Z11print_sitesPd,"",@"SHT_CUDA_INFO"
	.sectionflags	@""
	.align	4


	//----- nvinfo : EIATTR_CUDA_API_VERSION
	.align		4
        /*0000*/ 	.byte	0x04, 0x37
        /*0002*/ 	.short	(.L_63 - .L_62)
.L_62:
        /*0004*/ 	.word	0x00000082


	//----- nvinfo : EIATTR_KPARAM_INFO
	.align		4
.L_63:
        /*0008*/ 	.byte	0x04, 0x17
        /*000a*/ 	.short	(.L_65 - .L_64)
.L_64:
        /*000c*/ 	.word	0x00000000
        /*0010*/ 	.short	0x0000
        /*0012*/ 	.short	0x0000
        /*0014*/ 	.byte	0x00, 0xf5, 0x21, 0x00


	//----- nvinfo : EIATTR_SPARSE_MMA_MASK
	.align		4
.L_65:
        /*0018*/ 	.byte	0x03, 0x50
        /*001a*/ 	.short	0x0000


	//----- nvinfo : EIATTR_MAXREG_COUNT
	.align		4
        /*001c*/ 	.byte	0x03, 0x1b
        /*001e*/ 	.short	0x00ff


	//----- nvinfo : EIATTR_EXTERNS
	.align		4
        /*0020*/ 	.byte	0x04, 0x0f
        /*0022*/ 	.short	(.L_67 - .L_66)


	//   ....[0]....
	.align		4
.L_66:
        /*0024*/ 	.word	index@(vprintf)


	//----- nvinfo : EIATTR_MERCURY_ISA_VERSION
	.align		4
.L_67:
        /*0028*/ 	.byte	0x03, 0x5f
        /*002a*/ 	.short	0x0101


	//----- nvinfo : EIATTR_VRC_CTA_INIT_COUNT
	.align		4
        /*002c*/ 	.byte	0x02, 0x4a
	.zero		1
	.zero		1


	//----- nvinfo : EIATTR_SYSCALL_OFFSETS
	.align		4
        /*0030*/ 	.byte	0x04, 0x46
        /*0032*/ 	.short	(.L_69 - .L_68)


	//   ....[0]....
.L_68:
        /*0034*/ 	.word	0x00000160


	//----- nvinfo : EIATTR_EXIT_INSTR_OFFSETS
	.align		4
.L_69:
        /*0038*/ 	.byte	0x04, 0x1c
        /*003a*/ 	.short	(.L_71 - .L_70)


	//   ....[0]....
.L_70:
        /*003c*/ 	.word	0x00000170


	//----- nvinfo : EIATTR_CBANK_PARAM_SIZE
	.align		4
.L_71:
        /*0040*/ 	.byte	0x03, 0x19
        /*0042*/ 	.short	0x0008


	//----- nvinfo : EIATTR_PARAM_CBANK
	.align		4
        /*0044*/ 	.byte	0x04, 0x0a
        /*0046*/ 	.short	(.L_73 - .L_72)
	.align		4
.L_72:
        /*0048*/ 	.word	index@(.nv.constant0._Z11print_sitesPd)
        /*004c*/ 	.short	0x0380
        /*004e*/ 	.short	0x0008


	//----- nvinfo : EIATTR_SW_WAR
	.align		4
.L_73:
        /*0050*/ 	.byte	0x04, 0x36
        /*0052*/ 	.short	(.L_75 - .L_74)
.L_74:
        /*0054*/ 	.word	0x00000008
.L_75:


//--------------------- .nv.info._Z8SimulatePdiP17curandStateXORWOW --------------------------
	.section	.nv.info._Z8SimulatePdiP17curandStateXORWOW,"",@"SHT_CUDA_INFO"
	.sectionflags	@""
	.align	4


	//----- nvinfo : EIATTR_CUDA_API_VERSION
	.align		4
        /*0000*/ 	.byte	0x04, 0x37
        /*0002*/ 	.short	(.L_77 - .L_76)
.L_76:
        /*0004*/ 	.word	0x00000082


	//----- nvinfo : EIATTR_KPARAM_INFO
	.align		4
.L_77:
        /*0008*/ 	.byte	0x04, 0x17
        /*000a*/ 	.short	(.L_79 - .L_78)
.L_78:
        /*000c*/ 	.word	0x00000000
        /*0010*/ 	.short	0x0002
        /*0012*/ 	.short	0x0010
        /*0014*/ 	.byte	0x00, 0xf5, 0x21, 0x00


	//----- nvinfo : EIATTR_KPARAM_INFO
	.align		4
.L_79:
        /*0018*/ 	.byte	0x04, 0x17
        /*001a*/ 	.short	(.L_81 - .L_80)
.L_80:
        /*001c*/ 	.word	0x00000000
        /*0020*/ 	.short	0x0001
        /*0022*/ 	.short	0x0008
        /*0024*/ 	.byte	0x00, 0xf0, 0x11, 0x00


	//----- nvinfo : EIATTR_KPARAM_INFO
	.align		4
.L_81:
        /*0028*/ 	.byte	0x04, 0x17
        /*002a*/ 	.short	(.L_83 - .L_82)
.L_82:
        /*002c*/ 	.word	0x00000000
        /*0030*/ 	.short	0x0000
        /*0032*/ 	.short	0x0000
        /*0034*/ 	.byte	0x00, 0xf5, 0x21, 0x00


	//----- nvinfo : EIATTR_SPARSE_MMA_MASK
	.align		4
.L_83:
        /*0038*/ 	.byte	0x03, 0x50
        /*003a*/ 	.short	0x0000


	//----- nvinfo : EIATTR_MAXREG_COUNT
	.align		4
        /*003c*/ 	.byte	0x03, 0x1b
        /*003e*/ 	.short	0x00ff


	//----- nvinfo : EIATTR_NUM_BARRIERS
	.align		4
        /*0040*/ 	.byte	0x02, 0x4c
        /*0042*/ 	.byte	0x01
	.zero		1


	//----- nvinfo : EIATTR_EXTERNS
	.align		4
        /*0044*/ 	.byte	0x04, 0x0f
        /*0046*/ 	.short	(.L_85 - .L_84)


	//   ....[0]....
	.align		4
.L_84:
        /*0048*/ 	.word	index@(vprintf)


	//----- nvinfo : EIATTR_MERCURY_ISA_VERSION
	.align		4
.L_85:
        /*004c*/ 	.byte	0x03, 0x5f
        /*004e*/ 	.short	0x0101


	//----- nvinfo : EIATTR_VRC_CTA_INIT_COUNT
	.align		4
        /*0050*/ 	.byte	0x02, 0x4a
	.zero		1
	.zero		1


	//----- nvinfo : EIATTR_SYSCALL_OFFSETS
	.align		4
        /*0054*/ 	.byte	0x04, 0x46
        /*0056*/ 	.short	(.L_87 - .L_86)


	//   ....[0]....
.L_86:
        /*0058*/ 	.word	0x00002190


	//----- nvinfo : EIATTR_EXIT_INSTR_OFFSETS
	.align		4
.L_87:
        /*005c*/ 	.byte	0x04, 0x1c
        /*005e*/ 	.short	(.L_89 - .L_88)


	//   ....[0]....
.L_88:
        /*0060*/ 	.word	0x00000060


	//   ....[1]....
        /*0064*/ 	.word	0x00002260


	//----- nvinfo : EIATTR_CRS_STACK_SIZE
	.align		4
.L_89:
        /*0068*/ 	.byte	0x04, 0x1e
        /*006a*/ 	.short	(.L_91 - .L_90)
.L_90:
        /*006c*/ 	.word	0x00000000


	//----- nvinfo : EIATTR_CBANK_PARAM_SIZE
	.align		4
.L_91:
        /*0070*/ 	.byte	0x03, 0x19
        /*0072*/ 	.short	0x0018


	//----- nvinfo : EIATTR_PARAM_CBANK
	.align		4
        /*0074*/ 	.byte	0x04, 0x0a
        /*0076*/ 	.short	(.L_93 - .L_92)
	.align		4
.L_92:
        /*0078*/ 	.word	index@(.nv.constant0._Z8SimulatePdiP17curandStateXORWOW)
        /*007c*/ 	.short	0x0380
        /*007e*/ 	.short	0x0018


	//----- nvinfo : EIATTR_SW_WAR
	.align		4
.L_93:
        /*0080*/ 	.byte	0x04, 0x36
        /*0082*/ 	.short	(.L_95 - .L_94)
.L_94:
        /*0084*/ 	.word	0x00000008
.L_95:


//--------------------- .nv.info._Z9init_randP17curandStateXORWOW --------------------------
	.section	.nv.info._Z9init_randP17curandStateXORWOW,"",@"SHT_CUDA_INFO"
	.sectionflags	@""
	.align	4


	//----- nvinfo : EIATTR_CUDA_API_VERSION
	.align		4
        /*0000*/ 	.byte	0x04, 0x37
        /*0002*/ 	.short	(.L_97 - .L_96)
.L_96:
        /*0004*/ 	.word	0x00000082


	//----- nvinfo : EIATTR_KPARAM_INFO
	.align		4
.L_97:
        /*0008*/ 	.byte	0x04, 0x17
        /*000a*/ 	.short	(.L_99 - .L_98)
.L_98:
        /*000c*/ 	.word	0x00000000
        /*0010*/ 	.short	0x0000
        /*0012*/ 	.short	0x0000
        /*0014*/ 	.byte	0x00, 0xf5, 0x21, 0x00


	//----- nvinfo : EIATTR_SPARSE_MMA_MASK
	.align		4
.L_99:
        /*0018*/ 	.byte	0x03, 0x50
        /*001a*/ 	.short	0x0000


	//----- nvinfo : EIATTR_MAXREG_COUNT
	.align		4
        /*001c*/ 	.byte	0x03, 0x1b
        /*001e*/ 	.short	0x00ff


	//----- nvinfo : EIATTR_MERCURY_ISA_VERSION
	.align		4
        /*0020*/ 	.byte	0x03, 0x5f
        /*0022*/ 	.short	0x0101


	//----- nvinfo : EIATTR_VRC_CTA_INIT_COUNT
	.align		4
        /*0024*/ 	.byte	0x02, 0x4a
	.zero		1
	.zero		1


	//----- nvinfo : EIATTR_EXIT_INSTR_OFFSETS
	.align		4
        /*0028*/ 	.byte	0x04, 0x1c
        /*002a*/ 	.short	(.L_101 - .L_100)


	//   ....[0]....
.L_100:
        /*002c*/ 	.word	0x00000e80


	//----- nvinfo : EIATTR_CRS_STACK_SIZE
	.align		4
.L_101:
        /*0030*/ 	.byte	0x04, 0x1e
        /*0032*/ 	.short	(.L_103 - .L_102)
.L_102:
        /*0034*/ 	.word	0x00000000


	//----- nvinfo : EIATTR_CBANK_PARAM_SIZE
	.align		4
.L_103:
        /*0038*/ 	.byte	0x03, 0x19
        /*003a*/ 	.short	0x0008


	//----- nvinfo : EIATTR_PARAM_CBANK
	.align		4
        /*003c*/ 	.byte	0x04, 0x0a
        /*003e*/ 	.short	(.L_105 - .L_104)
	.align		4
.L_104:
        /*0040*/ 	.word	index@(.nv.constant0._Z9init_randP17curandStateXORWOW)
        /*0044*/ 	.short	0x0380
        /*0046*/ 	.short	0x0008


	//----- nvinfo : EIATTR_SW_WAR
	.align		4
.L_105:
        /*0048*/ 	.byte	0x04, 0x36
        /*004a*/ 	.short	(.L_107 - .L_106)
.L_106:
        /*004c*/ 	.word	0x00000008
.L_107:


//--------------------- .nv.callgraph             --------------------------
	.section	.nv.callgraph,"",@"SHT_CUDA_CALLGRAPH"
	.align	4
	.sectionentsize	8
	.align		4
        /*0000*/ 	.word	0x00000000
	.align		4
        /*0004*/ 	.word	0xffffffff
	.align		4
        /*0008*/ 	.word	index@(_Z11print_sitesPd)
	.align		4
        /*000c*/ 	.word	index@(vprintf)
	.align		4
        /*0010*/ 	.word	index@(_Z8SimulatePdiP17curandStateXORWOW)
	.align		4
        /*0014*/ 	.word	index@(vprintf)
	.align		4
        /*0018*/ 	.word	0x00000000
	.align		4
        /*001c*/ 	.word	0xfffffffe
	.align		4
        /*0020*/ 	.word	0x00000000
	.align		4
        /*0024*/ 	.word	0xfffffffd
	.align		4
        /*0028*/ 	.word	0x00000000
	.align		4
        /*002c*/ 	.word	0xfffffffc


//--------------------- .nv.constant4             --------------------------
	.section	.nv.constant4,"a",@progbits
	.align	8
	.align		8
.nv.constant4:
        /*0000*/ 	.dword	precalc_xorwow_matrix
	.align		8
        /*0008*/ 	.dword	precalc_xorwow_offset_matrix
	.align		8
        /*0010*/ 	.dword	mrg32k3aM1
	.align		8
        /*0018*/ 	.dword	mrg32k3aM2
	.align		8
        /*0020*/ 	.dword	mrg32k3aM1SubSeq
	.align		8
        /*0028*/ 	.dword	mrg32k3aM2SubSeq
	.align		8
        /*0030*/ 	.dword	mrg32k3aM1Seq
	.align		8
        /*0038*/ 	.dword	mrg32k3aM2Seq
	.align		8
        /*0040*/ 	.dword	seed
	.align		8
        /*0048*/ 	.dword	d_N
	.align		8
        /*0050*/ 	.dword	$str
	.align		8
        /*0058*/ 	.dword	$str$1
	.align		8
        /*0060*/ 	.dword	vprintf


//--------------------- .nv.constant3             --------------------------
	.section	.nv.constant3,"a",@progbits
	.align	8
.nv.constant3:
	.type		__cr_lgamma_table,@object
	.size		__cr_lgamma_table,(d_n - __cr_lgamma_table)
__cr_lgamma_table:
        /*0000*/ 	.byte	0x00, 0x00, 0x00, 0x00, 0x00, 0x00, 0x00, 0x00, 0x00, 0x00, 0x00, 0x00, 0x00, 0x00, 0x00, 0x00
        /*0010*/ 	.byte	0xef, 0x39, 0xfa, 0xfe, 0x42, 0x2e, 0xe6, 0x3f, 0x02, 0x20, 0x2a, 0xfa, 0x0b, 0xab, 0xfc, 0x3f
        /*0020*/ 	.byte	0xf9, 0x2c, 0x92, 0x7c, 0xa7, 0x6c, 0x09, 0x40, 0xc9, 0x79, 0x44, 0x3c, 0x64, 0x26, 0x13, 0x40
        /*0030*/ 	.byte	0xca, 0x01, 0xcf, 0x3a, 0x27, 0x51, 0x1a, 0x40, 0x30, 0xcc, 0x2d, 0xf3, 0xe1, 0x0c, 0x21, 0x40
        /*0040*/ 	.byte	0x0d, 0xb7, 0xfc, 0x82, 0x8e, 0x35, 0x25, 0x40
	.type		d_n,@object
	.size		d_n,(d_xjPerThread - d_n)
d_n:
        /*0048*/ 	.byte	0x0a, 0x00, 0x00, 0x00, 0x00, 0x00, 0x00, 0x00
	.type		d_xjPerThread,@object
	.size		d_xjPerThread,(d_a - d_xjPerThread)
d_xjPerThread:
        /*0050*/ 	.byte	0x02, 0x00, 0x00, 0x00, 0x00, 0x00, 0x00, 0x00
	.type		d_a,@object
	.size		d_a,(d_lambda - d_a)
d_a:
        /*0058*/ 	.byte	0x00, 0x00, 0x00, 0x00, 0x00, 0x00, 0xe0, 0x3f
	.type		d_lambda,@object
	.size		d_lambda,(d_mu_sq - d_lambda)
d_lambda:
	.zero		8
	.type		d_mu_sq,@object
	.size		d_mu_sq,(d_f_sq - d_mu_sq)
d_mu_sq:
        /*0068*/ 	.byte	0x00, 0x00, 0x00, 0x00, 0x00, 0x00, 0x00, 0x40
	.type		d_f_sq,@object
	.size		d_f_sq,(d_m0 - d_f_sq)
d_f_sq:
        /*0070*/ 	.byte	0x00, 0x00, 0x00, 0x00, 0x00, 0x00, 0x00, 0x40
	.type		d_m0,@object
	.size		d_m0,(.L_15 - d_m0)
d_m0:
        /*0078*/ 	.byte	0x00, 0x00, 0x00, 0x00, 0x00, 0x00, 0xe0, 0x3f
.L_15:


//--------------------- .text._Z16initial_ensamblePdP17curandStateXORWOW --------------------------
	.section	.text._Z16initial_ensamblePdP17curandStateXORWOW,"ax",@progbits
	.align	128
        .global         _Z16initial_ensamblePdP17curandStateXORWOW
        .type           _Z16initial_ensamblePdP17curandStateXORWOW,@function
        .size           _Z16initial_ensamblePdP17curandStateXORWOW,(.L_x_80 - _Z16initial_ensamblePdP17curandStateXORWOW)
        .other          _Z16initial_ensamblePdP17curandStateXORWOW,@"STO_CUDA_ENTRY STV_DEFAULT"
_Z16initial_ensamblePdP17curandStateXORWOW:
.text._Z16initial_ensamblePdP17curandStateXORWOW:
[----:B------:R-:W-:Y:S08]  /*0000*/  LDC R1, c[0x0][0x37c] ;  /* 0x0000df00ff017b82 */ /* 0x000ff00000000800 */
[----:B------:R-:W0:Y:S02]  /*0010*/  LDC.64 R4, c[0x3][0x50] ;  /* 0x00c01400ff047b82 */ /* 0x000e240000000a00 */
[----:B0-----:R-:W-:-:S04]  /*0020*/  ISETP.NE.U32.AND P0, PT, R4, RZ, PT ;  /* 0x000000ff0400720c */ /* 0x001fc80003f05070 */
[----:B------:R-:W-:-:S13]  /*0030*/  ISETP.NE.AND.EX P0, PT, R5, RZ, PT, P0 ;  /* 0x000000ff0500720c */ /* 0x000fda0003f05300 */
[----:B------:R-:W-:Y:S05]  /*0040*/  @!P0 EXIT ;  /* 0x000000000000894d */ /* 0x000fea0003800000 */
[----:B------:R-:W0:Y:S01]  /*0050*/  S2R R0, SR_CTAID.X ;  /* 0x0000000000007919 */ /* 0x000e220000002500 */
[----:B------:R-:W0:Y:S01]  /*0060*/  LDCU UR4, c[0x0][0x360] ;  /* 0x00006c00ff0477ac */ /* 0x000e220008000800 */
[----:B------:R-:W1:Y:S01]  /*0070*/  LDC.64 R26, c[0x0][0x388] ;  /* 0x0000e200ff1a7b82 */ /* 0x000e620000000a00 */
[C---:B------:R-:W-:Y:S01]  /*0080*/  ISETP.GE.U32.AND P1, PT, R4.reuse, 0x4, PT ;  /* 0x000000040400780c */ /* 0x040fe20003f26070 */
[----:B------:R-:W0:Y:S01]  /*0090*/  S2R R3, SR_TID.X ;  /* 0x0000000000037919 */ /* 0x000e220000002100 */
[----:B------:R-:W-:Y:S01]  /*00a0*/  LOP3.LUT R2, R4, 0x3, RZ, 0xc0, !PT ;  /* 0x0000000304027812 */ /* 0x000fe200078ec0ff */
[----:B------:R-:W2:Y:S01]  /*00b0*/  LDCU.64 UR6, c[0x0][0x358] ;  /* 0x00006b00ff0677ac */ /* 0x000ea20008000a00 */
[----:B------:R-:W-:Y:S02]  /*00c0*/  ISETP.GE.U32.AND.EX P1, PT, R5, RZ, PT, P1 ;  /* 0x000000ff0500720c */ /* 0x000fe40003f26110 */
[----:B------:R-:W-:-:S04]  /*00d0*/  ISETP.NE.U32.AND P0, PT, R2, RZ, PT ;  /* 0x000000ff0200720c */ /* 0x000fc80003f05070 */
[----:B------:R-:W-:Y:S01]  /*00e0*/  ISETP.NE.AND.EX P0, PT, RZ, RZ, PT, P0 ;  /* 0x000000ffff00720c */ /* 0x000fe20003f05300 */
[----:B0-----:R-:W-:Y:S01]  /*00f0*/  IMAD R3, R0, UR4, R3 ;  /* 0x0000000400037c24 */ /* 0x001fe2000f8e0203 */
[----:B------:R-:W-:-:S03]  /*0100*/  UMOV UR4, URZ ;  /* 0x000000ff00047c82 */ /* 0x000fc60008000000 */
[----:B------:R-:W-:Y:S01]  /*0110*/  IMAD.WIDE.U32 R24, R3, R4, RZ ;  /* 0x0000000403187225 */ /* 0x000fe200078e00ff */
[----:B------:R-:W-:-:S03]  /*0120*/  SHF.R.S32.HI R7, RZ, 0x1f, R3 ;  /* 0x0000001fff077819 */ /* 0x000fc60000011403 */
[----:B-1----:R-:W-:-:S04]  /*0130*/  IMAD.WIDE R26, R3, 0x30, R26 ;  /* 0x00000030031a7825 */ /* 0x002fc800078e021a */
[----:B------:R-:W-:-:S04]  /*0140*/  IMAD R6, R7, R4, RZ ;  /* 0x0000000407067224 */ /* 0x000fc800078e02ff */
[----:B------:R-:W-:Y:S02]  /*0150*/  IMAD R5, R3, R5, R6 ;  /* 0x0000000503057224 */ /* 0x000fe400078e0206 */
[----:B------:R-:W-:Y:S02]  /*0160*/  IMAD.MOV.U32 R3, RZ, RZ, RZ ;  /* 0x000000ffff037224 */ /* 0x000fe400078e00ff */
[----:B------:R-:W-:Y:S01]  /*0170*/  IMAD.IADD R5, R25, 0x1, R5 ;  /* 0x0000000119057824 */ /* 0x000fe200078e0205 */
[----:B--2---:R-:W-:Y:S06]  /*0180*/  @!P1 BRA `(.L_x_0) ;  /* 0x0000000400c49947 */ /* 0x004fec0003800000 */
[----:B------:R-:W0:Y:S01]  /*0190*/  LDCU.64 UR8, c[0x0][0x380] ;  /* 0x00007000ff0877ac */ /* 0x000e220008000a00 */
[C---:B------:R-:W-:Y:S01]  /*01a0*/  SHF.L.U64.HI R9, R24.reuse, 0x3, R5 ;  /* 0x0000000318097819 */ /* 0x040fe20000010205 */
[----:B------:R-:W-:Y:S01]  /*01b0*/  IMAD.SHL.U32 R8, R24, 0x8, RZ ;  /* 0x0000000818087824 */ /* 0x000fe200078e00ff */
[----:B------:R-:W-:Y:S01]  /*01c0*/  LOP3.LUT R3, R4, 0xfffffffc, RZ, 0xc0, !PT ;  /* 0xfffffffc04037812 */ /* 0x000fe200078ec0ff */
[----:B------:R-:W1:Y:S02]  /*01d0*/  LDCU UR4, c[0x3][0x54] ;  /* 0x00c00a80ff0477ac */ /* 0x000e640008000800 */
[----:B------:R-:W-:-:S04]  /*01e0*/  IMAD.WIDE.U32 R8, R0, 0x10, R8 ;  /* 0x0000001000087825 */ /* 0x000fc800078e0008 */
[----:B------:R-:W-:Y:S01]  /*01f0*/  IMAD.MOV.U32 R7, RZ, RZ, R3 ;  /* 0x000000ffff077224 */ /* 0x000fe200078e0003 */
[----:B0-----:R-:W-:-:S04]  /*0200*/  IADD3 R28, P1, PT, R8, UR8, RZ ;  /* 0x00000008081c7c10 */ /* 0x001fc8000ff3e0ff */
[----:B------:R-:W-:Y:S01]  /*0210*/  IADD3 R28, P2, PT, R28, 0x10, RZ ;  /* 0x000000101c1c7810 */ /* 0x000fe20007f5e0ff */
[----:B-1----:R-:W-:-:S03]  /*0220*/  IMAD.U32 R6, RZ, RZ, UR4 ;  /* 0x00000004ff067e24 */ /* 0x002fc6000f8e00ff */
[----:B------:R-:W-:-:S09]  /*0230*/  IADD3.X R29, PT, PT, RZ, UR9, R9, P2, P1 ;  /* 0x00000009ff1d7c10 */ /* 0x000fd200097e2409 */
.L_x_1:
[----:B------:R-:W2:Y:S04]  /*0240*/  LDG.E.64 R20, desc[UR6][R26.64] ;  /* 0x000000061a147981 */ /* 0x000ea8000c1e1b00 */
[----:B------:R-:W3:Y:S04]  /*0250*/  LDG.E.64 R12, desc[UR6][R26.64+0x10] ;  /* 0x000010061a0c7981 */ /* 0x000ee8000c1e1b00 */
[----:B------:R-:W4:Y:S01]  /*0260*/  LDG.E.64 R14, desc[UR6][R26.64+0x8] ;  /* 0x000008061a0e7981 */ /* 0x000f22000c1e1b00 */
[----:B------:R-:W-:Y:S01]  /*0270*/  IMAD.MOV.U32 R11, RZ, RZ, 0x40000000 ;  /* 0x40000000ff0b7424 */ /* 0x000fe200078e00ff */
[----:B--2---:R-:W-:Y:S01]  /*0280*/  SHF.R.U32.HI R8, RZ, 0x2, R21 ;  /* 0x00000002ff087819 */ /* 0x004fe20000011615 */
[----:B------:R-:W-:-:S03]  /*0290*/  VIADD R20, R20, 0x587c5 ;  /* 0x000587c514147836 */ /* 0x000fc60000000000 */
[----:B------:R-:W-:Y:S01]  /*02a0*/  LOP3.LUT R8, R8, R21, RZ, 0x3c, !PT ;  /* 0x0000001508087212 */ /* 0x000fe200078e3cff */
[----:B---3--:R-:W-:Y:S01]  /*02b0*/  IMAD.SHL.U32 R9, R13, 0x10, RZ ;  /* 0x000000100d097824 */ /* 0x008fe200078e00ff */
[-C--:B------:R-:W-:Y:S01]  /*02c0*/  MOV R16, R13.reuse ;  /* 0x0000000d00107202 */ /* 0x080fe20000000f00 */
[----:B------:R-:W-:Y:S01]  /*02d0*/  IMAD.MOV.U32 R19, RZ, RZ, R12 ;  /* 0x000000ffff137224 */ /* 0x000fe200078e000c */
[C---:B------:R-:W-:Y:S01]  /*02e0*/  SHF.L.U32 R10, R8.reuse, 0x1, RZ ;  /* 0x00000001080a7819 */ /* 0x040fe200000006ff */
[----:B----4-:R-:W-:Y:S02]  /*02f0*/  IMAD.MOV.U32 R18, RZ, RZ, R15 ;  /* 0x000000ffff127224 */ /* 0x010fe400078e000f */
[----:B------:R-:W-:Y:S01]  /*0300*/  IMAD.MOV.U32 R21, RZ, RZ, R14 ;  /* 0x000000ffff157224 */ /* 0x000fe200078e000e */
[----:B------:R-:W-:Y:S01]  /*0310*/  LOP3.LUT R10, R8, R10, R9, 0x96, !PT ;  /* 0x0000000a080a7212 */ /* 0x000fe200078e9609 */
[----:B------:R-:W-:Y:S01]  /*0320*/  IMAD.MOV.U32 R8, RZ, RZ, 0x2f800000 ;  /* 0x2f800000ff087424 */ /* 0x000fe200078e00ff */
[----:B------:R-:W-:Y:S02]  /*0330*/  STG.E.64 desc[UR6][R26.64+0x8], R18 ;  /* 0x000008121a007986 */ /* 0x000fe4000c101b06 */
[----:B------:R-:W-:Y:S01]  /*0340*/  LOP3.LUT R17, R10, R13, RZ, 0x3c, !PT ;  /* 0x0000000d0a117212 */ /* 0x000fe200078e3cff */
[----:B------:R-:W-:Y:S01]  /*0350*/  IMAD.MOV.U32 R10, RZ, RZ, 0x0 ;  /* 0x00000000ff0a7424 */ /* 0x000fe200078e00ff */
[----:B------:R-:W-:Y:S03]  /*0360*/  STG.E.64 desc[UR6][R26.64], R20 ;  /* 0x000000141a007986 */ /* 0x000fe6000c101b06 */
[----:B------:R-:W-:Y:S01]  /*0370*/  IMAD.IADD R9, R17, 0x1, R20 ;  /* 0x0000000111097824 */ /* 0x000fe200078e0214 */
[----:B------:R-:W-:Y:S04]  /*0380*/  STG.E.64 desc[UR6][R26.64+0x10], R16 ;  /* 0x000010101a007986 */ /* 0x000fe8000c101b06 */
[----:B------:R-:W-:-:S05]  /*0390*/  I2FP.F32.U32 R9, R9 ;  /* 0x0000000900097245 */ /* 0x000fca0000201000 */
[----:B------:R-:W-:-:S04]  /*03a0*/  FFMA R9, R9, R8, 1.1641532182693481445e-10 ;  /* 0x2f00000009097423 */ /* 0x000fc80000000008 */
[----:B------:R-:W0:Y:S02]  /*03b0*/  F2F.F64.F32 R22, R9 ;  /* 0x0000000900167310 */ /* 0x000e240000201800 */
[----:B0-----:R-:W-:-:S07]  /*03c0*/  DFMA R22, R22, R10, -1 ;  /* 0xbff000001616742b */ /* 0x001fce000000000a */
[----:B------:R0:W-:Y:S04]  /*03d0*/  STG.E.64 desc[UR6][R28.64+-0x8], R22 ;  /* 0xfffff8161c007986 */ /* 0x0001e8000c101b06 */
[----:B------:R-:W2:Y:S04]  /*03e0*/  LDG.E.64 R12, desc[UR6][R26.64+0x10] ;  /* 0x000010061a0c7981 */ /* 0x000ea8000c1e1b00 */
[----:B------:R-:W3:Y:S04]  /*03f0*/  LDG.E.64 R14, desc[UR6][R26.64+0x8] ;  /* 0x000008061a0e7981 */ /* 0x000ee8000c1e1b00 */
[----:B0-----:R-:W4:Y:S01]  /*0400*/  LDG.E.64 R22, desc[UR6][R26.64] ;  /* 0x000000061a167981 */ /* 0x001f22000c1e1b00 */
[----:B--2---:R-:W-:Y:S01]  /*0410*/  IMAD.SHL.U32 R16, R13, 0x10, RZ ;  /* 0x000000100d107824 */ /* 0x004fe200078e00ff */
[----:B----4-:R-:W-:-:S04]  /*0420*/  SHF.R.U32.HI R9, RZ, 0x2, R23 ;  /* 0x00000002ff097819 */ /* 0x010fc80000011617 */
[----:B------:R-:W-:-:S05]  /*0430*/  LOP3.LUT R9, R9, R23, RZ, 0x3c, !PT ;  /* 0x0000001709097212 */ /* 0x000fca00078e3cff */
[----:B------:R-:W-:-:S05]  /*0440*/  IMAD.SHL.U32 R17, R9, 0x2, RZ ;  /* 0x0000000209117824 */ /* 0x000fca00078e00ff */
[----:B------:R-:W-:Y:S01]  /*0450*/  LOP3.LUT R16, R9, R17, R16, 0x96, !PT ;  /* 0x0000001109107212 */ /* 0x000fe200078e9610 */
[----:B------:R-:W-:-:S03]  /*0460*/  VIADD R20, R22, 0x587c5 ;  /* 0x000587c516147836 */ /* 0x000fc60000000000 */
[----:B------:R-:W-:-:S05]  /*0470*/  LOP3.LUT R17, R16, R13, RZ, 0x3c, !PT ;  /* 0x0000000d10117212 */ /* 0x000fca00078e3cff */
[----:B------:R-:W-:-:S05]  /*0480*/  IMAD.IADD R9, R17, 0x1, R20 ;  /* 0x0000000111097824 */ /* 0x000fca00078e0214 */
[----:B------:R-:W-:-:S05]  /*0490*/  I2FP.F32.U32 R9, R9 ;  /* 0x0000000900097245 */ /* 0x000fca0000201000 */
[----:B------:R-:W-:-:S04]  /*04a0*/  FFMA R9, R9, R8, 1.1641532182693481445e-10 ;  /* 0x2f00000009097423 */ /* 0x000fc80000000008 */
[----:B------:R-:W0:Y:S01]  /*04b0*/  F2F.F64.F32 R22, R9 ;  /* 0x0000000900167310 */ /* 0x000e220000201800 */
[----:B------:R-:W-:Y:S01]  /*04c0*/  MOV R19, R12 ;  /* 0x0000000c00137202 */ /* 0x000fe20000000f00 */
[----:B------:R-:W-:Y:S02]  /*04d0*/  IMAD.MOV.U32 R16, RZ, RZ, R13 ;  /* 0x000000ffff107224 */ /* 0x000fe400078e000d */
[----:B---3--:R-:W-:Y:S02]  /*04e0*/  IMAD.MOV.U32 R18, RZ, RZ, R15 ;  /* 0x000000ffff127224 */ /* 0x008fe400078e000f */
[----:B------:R-:W-:Y:S01]  /*04f0*/  IMAD.MOV.U32 R21, RZ, RZ, R14 ;  /* 0x000000ffff157224 */ /* 0x000fe200078e000e */
[----:B------:R-:W-:Y:S01]  /*0500*/  STG.E.64 desc[UR6][R26.64+0x10], R16 ;  /* 0x000010101a007986 */ /* 0x000fe2000c101b06 */
[----:B0-----:R-:W-:-:S03]  /*0510*/  DFMA R12, R22, R10, -1 ;  /* 0xbff00000160c742b */ /* 0x001fc6000000000a */
[----:B------:R-:W-:Y:S04]  /*0520*/  STG.E.64 desc[UR6][R26.64+0x8], R18 ;  /* 0x000008121a007986 */ /* 0x000fe8000c101b06 */
[----:B------:R-:W-:Y:S04]  /*0530*/  STG.E.64 desc[UR6][R26.64], R20 ;  /* 0x000000141a007986 */ /* 0x000fe8000c101b06 */
[----:B------:R0:W-:Y:S04]  /*0540*/  STG.E.64 desc[UR6][R28.64], R12 ;  /* 0x0000000c1c007986 */ /* 0x0001e8000c101b06 */
[----:B------:R-:W2:Y:S04]  /*0550*/  LDG.E.64 R22, desc[UR6][R26.64] ;  /* 0x000000061a167981 */ /* 0x000ea8000c1e1b00 */
[----:B------:R-:W3:Y:S04]  /*0560*/  LDG.E.64 R14, desc[UR6][R26.64+0x8] ;  /* 0x000008061a0e7981 */ /* 0x000ee8000c1e1b00 */
[----:B0-----:R-:W4:Y:S01]  /*0570*/  LDG.E.64 R12, desc[UR6][R26.64+0x10] ;  /* 0x000010061a0c7981 */ /* 0x001f22000c1e1b00 */
[----:B--2---:R-:W-:-:S04]  /*0580*/  SHF.R.U32.HI R9, RZ, 0x2, R23 ;  /* 0x00000002ff097819 */ /* 0x004fc80000011617 */
[----:B------:R-:W-:-:S05]  /*0590*/  LOP3.LUT R9, R9, R23, RZ, 0x3c, !PT ;  /* 0x0000001709097212 */ /* 0x000fca00078e3cff */
[----:B------:R-:W-:Y:S02]  /*05a0*/  IMAD.SHL.U32 R16, R9, 0x2, RZ ;  /* 0x0000000209107824 */ /* 0x000fe400078e00ff */
[----:B----4-:R-:W-:Y:S02]  /*05b0*/  IMAD.SHL.U32 R23, R13, 0x10, RZ ;  /* 0x000000100d177824 */ /* 0x010fe400078e00ff */
[----:B------:R-:W-:-:S03]  /*05c0*/  VIADD R22, R22, 0x587c5 ;  /* 0x000587c516167836 */ /* 0x000fc60000000000 */
[----:B------:R-:W-:-:S04]  /*05d0*/  LOP3.LUT R16, R9, R16, R23, 0x96, !PT ;  /* 0x0000001009107212 */ /* 0x000fc800078e9617 */
[----:B------:R-:W-:-:S04]  /*05e0*/  LOP3.LUT R17, R16, R13, RZ, 0x3c, !PT ;  /* 0x0000000d10117212 */ /* 0x000fc800078e3cff */
[----:B------:R-:W-:-:S04]  /*05f0*/  IADD3 R9, PT, PT, R17, R22, RZ ;  /* 0x0000001611097210 */ /* 0x000fc80007ffe0ff */
[----:B------:R-:W-:-:S05]  /*0600*/  I2FP.F32.U32 R9, R9 ;  /* 0x0000000900097245 */ /* 0x000fca0000201000 */
[----:B------:R-:W-:-:S04]  /*0610*/  FFMA R9, R9, R8, 1.1641532182693481445e-10 ;  /* 0x2f00000009097423 */ /* 0x000fc80000000008 */
[----:B------:R-:W0:Y:S01]  /*0620*/  F2F.F64.F32 R20, R9 ;  /* 0x0000000900147310 */ /* 0x000e220000201800 */
[----:B------:R-:W-:Y:S02]  /*0630*/  IMAD.MOV.U32 R19, RZ, RZ, R12 ;  /* 0x000000ffff137224 */ /* 0x000fe400078e000c */
        /* <DEDUP_REMOVED lines=11> */
[----:B------:R-:W-:-:S04]  /*06f0*/  IADD3 R7, P1, PT, R7, -0x4, RZ ;  /* 0xfffffffc07077810 */ /* 0x000fc80007f3e0ff */
[----:B------:R-:W-:Y:S02]  /*0700*/  IADD3.X R6, PT, PT, R6, -0x1, RZ, P1, !PT ;  /* 0xffffffff06067810 */ /* 0x000fe40000ffe4ff */
[----:B------:R-:W-:-:S04]  /*0710*/  ISETP.NE.U32.AND P1, PT, R7, RZ, PT ;  /* 0x000000ff0700720c */ /* 0x000fc80003f25070 */
[----:B------:R-:W-:Y:S02]  /*0720*/  ISETP.NE.AND.EX P1, PT, R6, RZ, PT, P1 ;  /* 0x000000ff0600720c */ /* 0x000fe40003f25310 */
[----:B--2---:R-:W-:-:S04]  /*0730*/  SHF.R.U32.HI R9, RZ, 0x2, R15 ;  /* 0x00000002ff097819 */ /* 0x004fc8000001160f */
[----:B------:R-:W-:Y:S01]  /*0740*/  LOP3.LUT R9, R9, R15, RZ, 0x3c, !PT ;  /* 0x0000000f09097212 */ /* 0x000fe200078e3cff */
[----:B---3--:R-:W-:-:S04]  /*0750*/  IMAD.SHL.U32 R15, R13, 0x10, RZ ;  /* 0x000000100d0f7824 */ /* 0x008fc800078e00ff */
[----:B------:R-:W-:Y:S01]  /*0760*/  IMAD.SHL.U32 R16, R9, 0x2, RZ ;  /* 0x0000000209107824 */ /* 0x000fe200078e00ff */
[----:B------:R-:W-:-:S04]  /*0770*/  IADD3 R14, PT, PT, R14, 0x587c5, RZ ;  /* 0x000587c50e0e7810 */ /* 0x000fc80007ffe0ff */
[----:B------:R-:W-:-:S04]  /*0780*/  LOP3.LUT R16, R9, R16, R15, 0x96, !PT ;  /* 0x0000001009107212 */ /* 0x000fc800078e960f */
[----:B------:R-:W-:-:S05]  /*0790*/  LOP3.LUT R9, R16, R13, RZ, 0x3c, !PT ;  /* 0x0000000d10097212 */ /* 0x000fca00078e3cff */
[----:B------:R-:W-:-:S05]  /*07a0*/  IMAD.IADD R15, R9, 0x1, R14 ;  /* 0x00000001090f7824 */ /* 0x000fca00078e020e */
[----:B------:R-:W-:-:S05]  /*07b0*/  I2FP.F32.U32 R15, R15 ;  /* 0x0000000f000f7245 */ /* 0x000fca0000201000 */
[----:B------:R-:W-:-:S04]  /*07c0*/  FFMA R22, R15, R8, 1.1641532182693481445e-10 ;  /* 0x2f0000000f167423 */ /* 0x000fc80000000008 */
[----:B------:R-:W0:Y:S01]  /*07d0*/  F2F.F64.F32 R18, R22 ;  /* 0x0000001600127310 */ /* 0x000e220000201800 */
[----:B------:R-:W-:Y:S02]  /*07e0*/  IMAD.MOV.U32 R17, RZ, RZ, R12 ;  /* 0x000000ffff117224 */ /* 0x000fe400078e000c */
[----:B------:R-:W-:Y:S02]  /*07f0*/  IMAD.MOV.U32 R8, RZ, RZ, R13 ;  /* 0x000000ffff087224 */ /* 0x000fe400078e000d */
[----:B----4-:R-:W-:Y:S02]  /*0800*/  IMAD.MOV.U32 R16, RZ, RZ, R21 ;  /* 0x000000ffff107224 */ /* 0x010fe400078e0015 */
[----:B------:R-:W-:Y:S01]  /*0810*/  IMAD.MOV.U32 R15, RZ, RZ, R20 ;  /* 0x000000ffff0f7224 */ /* 0x000fe200078e0014 */
[----:B------:R-:W-:Y:S01]  /*0820*/  STG.E.64 desc[UR6][R26.64+0x10], R8 ;  /* 0x000010081a007986 */ /* 0x000fe2000c101b06 */
[----:B0-----:R-:W-:-:S03]  /*0830*/  DFMA R18, R18, R10, -1 ;  /* 0xbff000001212742b */ /* 0x001fc6000000000a */
[----:B------:R-:W-:Y:S04]  /*0840*/  STG.E.64 desc[UR6][R26.64+0x8], R16 ;  /* 0x000008101a007986 */ /* 0x000fe8000c101b06 */
[----:B------:R-:W-:Y:S04]  /*0850*/  STG.E.64 desc[UR6][R26.64], R14 ;  /* 0x0000000e1a007986 */ /* 0x000fe8000c101b06 */
[----:B------:R0:W-:Y:S02]  /*0860*/  STG.E.64 desc[UR6][R28.64+0x10], R18 ;  /* 0x000010121c007986 */ /* 0x0001e4000c101b06 */
[----:B0-----:R-:W-:-:S05]  /*0870*/  IADD3 R28, P2, PT, R28, 0x20, RZ ;  /* 0x000000201c1c7810 */ /* 0x001fca0007f5e0ff */
[----:B------:R-:W-:Y:S01]  /*0880*/  IMAD.X R29, RZ, RZ, R29, P2 ;  /* 0x000000ffff1d7224 */ /* 0x000fe200010e061d */
[----:B------:R-:W-:Y:S07]  /*0890*/  @P1 BRA `(.L_x_1) ;  /* 0xfffffff800681947 */ /* 0x000fee000383ffff */
.L_x_0:
[----:B------:R-:W-:Y:S05]  /*08a0*/  @!P0 EXIT ;  /* 0x000000000000894d */ /* 0x000fea0003800000 */
[----:B------:R-:W-:Y:S02]  /*08b0*/  ISETP.NE.U32.AND P1, PT, R2, 0x1, PT ;  /* 0x000000010200780c */ /* 0x000fe40003f25070 */
[----:B------:R-:W-:Y:S02]  /*08c0*/  LOP3.LUT R4, R4, 0x1, RZ, 0xc0, !PT ;  /* 0x0000000104047812 */ /* 0x000fe400078ec0ff */
[----:B------:R-:W-:Y:S02]  /*08d0*/  ISETP.NE.AND.EX P1, PT, RZ, RZ, PT, P1 ;  /* 0x000000ffff00720c */ /* 0x000fe40003f25310 */
[----:B------:R-:W-:Y:S02]  /*08e0*/  ISETP.NE.U32.AND P0, PT, R4, 0x1, PT ;  /* 0x000000010400780c */ /* 0x000fe40003f05070 */
[----:B------:R-:W-:Y:S02]  /*08f0*/  SHF.L.U32 R21, R0, 0x1, RZ ;  /* 0x0000000100157819 */ /* 0x000fe400000006ff */
[----:B------:R-:W-:-:S07]  /*0900*/  ISETP.NE.U32.AND.EX P0, PT, RZ, RZ, PT, P0 ;  /* 0x000000ffff00720c */ /* 0x000fce0003f05100 */
[----:B------:R-:W-:Y:S06]  /*0910*/  @!P1 BRA `(.L_x_2) ;  /* 0x0000000000fc9947 */ /* 0x000fec0003800000 */
[----:B------:R-:W2:Y:S01]  /*0920*/  LDG.E.64 R16, desc[UR6][R26.64] ;  /* 0x000000061a107981 */ /* 0x000ea2000c1e1b00 */
[----:B------:R-:W0:Y:S03]  /*0930*/  LDCU.64 UR8, c[0x0][0x380] ;  /* 0x00007000ff0877ac */ /* 0x000e260008000a00 */
[----:B------:R-:W3:Y:S04]  /*0940*/  LDG.E.64 R18, desc[UR6][R26.64+0x10] ;  /* 0x000010061a127981 */ /* 0x000ee8000c1e1b00 */
[----:B------:R-:W4:Y:S01]  /*0950*/  LDG.E.64 R6, desc[UR6][R26.64+0x8] ;  /* 0x000008061a067981 */ /* 0x000f22000c1e1b00 */
[----:B------:R-:W-:Y:S01]  /*0960*/  IADD3 R4, P1, PT, R21, R24, RZ ;  /* 0x0000001815047210 */ /* 0x000fe20007f3e0ff */
[----:B------:R-:W-:-:S02]  /*0970*/  IMAD.MOV.U32 R10, RZ, RZ, 0x0 ;  /* 0x00000000ff0a7424 */ /* 0x000fc400078e00ff */
[----:B------:R-:W-:Y:S01]  /*0980*/  IMAD.MOV.U32 R11, RZ, RZ, 0x40000000 ;  /* 0x40000000ff0b7424 */ /* 0x000fe200078e00ff */
[----:B--2---:R-:W-:Y:S01]  /*0990*/  SHF.R.U32.HI R0, RZ, 0x2, R17 ;  /* 0x00000002ff007819 */ /* 0x004fe20000011611 */
[----:B------:R-:W-:-:S03]  /*09a0*/  VIADD R16, R16, 0x587c5 ;  /* 0x000587c510107836 */ /* 0x000fc60000000000 */
[----:B------:R-:W-:Y:S01]  /*09b0*/  LOP3.LUT R0, R0, R17, RZ, 0x3c, !PT ;  /* 0x0000001100007212 */ /* 0x000fe200078e3cff */
[----:B---3--:R-:W-:Y:S02]  /*09c0*/  IMAD.SHL.U32 R9, R19, 0x10, RZ ;  /* 0x0000001013097824 */ /* 0x008fe400078e00ff */
[----:B------:R-:W-:Y:S01]  /*09d0*/  IMAD.MOV.U32 R12, RZ, RZ, R19 ;  /* 0x000000ffff0c7224 */ /* 0x000fe200078e0013 */
[----:B----4-:R-:W-:Y:S01]  /*09e0*/  MOV R17, R6 ;  /* 0x0000000600117202 */ /* 0x010fe20000000f00 */
[C---:B------:R-:W-:Y:S02]  /*09f0*/  IMAD.SHL.U32 R2, R0.reuse, 0x2, RZ ;  /* 0x0000000200027824 */ /* 0x040fe400078e00ff */
[----:B------:R-:W-:Y:S02]  /*0a00*/  IMAD.MOV.U32 R15, RZ, RZ, R18 ;  /* 0x000000ffff0f7224 */ /* 0x000fe400078e0012 */
[----:B------:R-:W-:Y:S01]  /*0a10*/  IMAD.MOV.U32 R14, RZ, RZ, R7 ;  /* 0x000000ffff0e7224 */ /* 0x000fe200078e0007 */
[----:B------:R-:W-:Y:S01]  /*0a20*/  LOP3.LUT R2, R0, R2, R9, 0x96, !PT ;  /* 0x0000000200027212 */ /* 0x000fe200078e9609 */
[----:B------:R-:W-:Y:S03]  /*0a30*/  STG.E.64 desc[UR6][R26.64], R16 ;  /* 0x000000101a007986 */ /* 0x000fe6000c101b06 */
[----:B------:R-:W-:Y:S01]  /*0a40*/  LOP3.LUT R13, R2, R19, RZ, 0x3c, !PT ;  /* 0x00000013020d7212 */ /* 0x000fe200078e3cff */
[----:B------:R-:W-:Y:S01]  /*0a50*/  IMAD.MOV.U32 R2, RZ, RZ, 0x2f800000 ;  /* 0x2f800000ff027424 */ /* 0x000fe200078e00ff */
[----:B------:R1:W-:Y:S03]  /*0a60*/  STG.E.64 desc[UR6][R26.64+0x8], R14 ;  /* 0x0000080e1a007986 */ /* 0x0003e6000c101b06 */
[----:B------:R-:W-:Y:S01]  /*0a70*/  IMAD.IADD R0, R13, 0x1, R16 ;  /* 0x000000010d007824 */ /* 0x000fe200078e0210 */
[----:B------:R-:W-:Y:S04]  /*0a80*/  STG.E.64 desc[UR6][R26.64+0x10], R12 ;  /* 0x0000100c1a007986 */ /* 0x000fe8000c101b06 */
[----:B------:R-:W-:-:S02]  /*0a90*/  I2FP.F32.U32 R9, R0 ;  /* 0x0000000000097245 */ /* 0x000fc40000201000 */
[----:B------:R-:W-:Y:S02]  /*0aa0*/  IADD3.X R0, PT, PT, RZ, R5, RZ, P1, !PT ;  /* 0x00000005ff007210 */ /* 0x000fe40000ffe4ff */
[----:B------:R-:W-:Y:S01]  /*0ab0*/  IADD3 R20, P1, PT, R4, R3, RZ ;  /* 0x0000000304147210 */ /* 0x000fe20007f3e0ff */
[----:B------:R-:W-:-:S03]  /*0ac0*/  FFMA R9, R9, R2, 1.1641532182693481445e-10 ;  /* 0x2f00000009097423 */ /* 0x000fc60000000002 */
[----:B------:R-:W-:Y:S02]  /*0ad0*/  IADD3.X R19, PT, PT, R0, UR4, RZ, P1, !PT ;  /* 0x0000000400137c10 */ /* 0x000fe40008ffe4ff */
[C---:B0-----:R-:W-:Y:S01]  /*0ae0*/  LEA R18, P1, R20.reuse, UR8, 0x3 ;  /* 0x0000000814127c11 */ /* 0x041fe2000f8218ff */
[----:B------:R-:W0:Y:S03]  /*0af0*/  F2F.F64.F32 R8, R9 ;  /* 0x0000000900087310 */ /* 0x000e260000201800 */
[----:B------:R-:W-:Y:S01]  /*0b00*/  LEA.HI.X R19, R20, UR9, R19, 0x3, P1 ;  /* 0x0000000914137c11 */ /* 0x000fe200088f1c13 */
[----:B0-----:R-:W-:-:S07]  /*0b10*/  DFMA R22, R8, R10, -1 ;  /* 0xbff000000816742b */ /* 0x001fce000000000a */
[----:B------:R0:W-:Y:S04]  /*0b20*/  STG.E.64 desc[UR6][R18.64+0x8], R22 ;  /* 0x0000081612007986 */ /* 0x0001e8000c101b06 */
[----:B------:R-:W2:Y:S04]  /*0b30*/  LDG.E.64 R28, desc[UR6][R26.64] ;  /* 0x000000061a1c7981 */ /* 0x000ea8000c1e1b00 */
[----:B------:R-:W3:Y:S04]  /*0b40*/  LDG.E.64 R6, desc[UR6][R26.64+0x10] ;  /* 0x000010061a067981 */ /* 0x000ee8000c1e1b00 */
[----:B------:R-:W4:Y:S01]  /*0b50*/  LDG.E.64 R8, desc[UR6][R26.64+0x8] ;  /* 0x000008061a087981 */ /* 0x000f22000c1e1b00 */
[----:B------:R-:W-:Y:S01]  /*0b60*/  UMOV UR4, URZ ;  /* 0x000000ff00047c82 */ /* 0x000fe20008000000 */
[----:B--2---:R-:W-:Y:S01]  /*0b70*/  SHF.R.U32.HI R20, RZ, 0x2, R29 ;  /* 0x00000002ff147819 */ /* 0x004fe2000001161d */
[----:B-1----:R-:W-:-:S03]  /*0b80*/  VIADD R14, R28, 0x587c5 ;  /* 0x000587c51c0e7836 */ /* 0x002fc60000000000 */
[----:B------:R-:W-:Y:S01]  /*0b90*/  LOP3.LUT R20, R20, R29, RZ, 0x3c, !PT ;  /* 0x0000001d14147212 */ /* 0x000fe200078e3cff */
[----:B---3--:R-:W-:Y:S02]  /*0ba0*/  IMAD.SHL.U32 R29, R7, 0x10, RZ ;  /* 0x00000010071d7824 */ /* 0x008fe400078e00ff */
[----:B0-----:R-:W-:Y:S02]  /*0bb0*/  IMAD.MOV.U32 R23, RZ, RZ, R6 ;  /* 0x000000ffff177224 */ /* 0x001fe400078e0006 */
[----:B------:R-:W-:Y:S02]  /*0bc0*/  IMAD.SHL.U32 R12, R20, 0x2, RZ ;  /* 0x00000002140c7824 */ /* 0x000fe400078e00ff */
[----:B----4-:R-:W-:-:S03]  /*0bd0*/  IMAD.MOV.U32 R22, RZ, RZ, R9 ;  /* 0x000000ffff167224 */ /* 0x010fc600078e0009 */
[----:B------:R-:W-:Y:S02]  /*0be0*/  LOP3.LUT R12, R20, R12, R29, 0x96, !PT ;  /* 0x0000000c140c7212 */ /* 0x000fe400078e961d */
[----:B------:R0:W-:Y:S02]  /*0bf0*/  STG.E.64 desc[UR6][R26.64+0x8], R22 ;  /* 0x000008161a007986 */ /* 0x0001e4000c101b06 */
[----:B------:R-:W-:-:S05]  /*0c00*/  LOP3.LUT R13, R12, R7, RZ, 0x3c, !PT ;  /* 0x000000070c0d7212 */ /* 0x000fca00078e3cff */
[----:B------:R-:W-:-:S05]  /*0c10*/  IMAD.IADD R12, R13, 0x1, R14 ;  /* 0x000000010d0c7824 */ /* 0x000fca00078e020e */
[----:B------:R-:W-:Y:S01]  /*0c20*/  I2FP.F32.U32 R15, R12 ;  /* 0x0000000c000f7245 */ /* 0x000fe20000201000 */
[----:B------:R-:W-:-:S04]  /*0c30*/  IMAD.MOV.U32 R12, RZ, RZ, R7 ;  /* 0x000000ffff0c7224 */ /* 0x000fc800078e0007 */
[----:B------:R-:W-:Y:S01]  /*0c40*/  FFMA R2, R15, R2, 1.1641532182693481445e-10 ;  /* 0x2f0000000f027423 */ /* 0x000fe20000000002 */
[C---:B------:R-:W-:Y:S01]  /*0c50*/  VIADD R15, R3.reuse, 0x1 ;  /* 0x00000001030f7836 */ /* 0x040fe20000000000 */
[----:B------:R0:W-:Y:S01]  /*0c60*/  STG.E.64 desc[UR6][R26.64+0x10], R12 ;  /* 0x0000100c1a007986 */ /* 0x0001e2000c101b06 */
[----:B------:R-:W-:Y:S01]  /*0c70*/  VIADD R3, R3, 0x2 ;  /* 0x0000000203037836 */ /* 0x000fe20000000000 */
[----:B------:R-:W1:Y:S02]  /*0c80*/  F2F.F64.F32 R16, R2 ;  /* 0x0000000200107310 */ /* 0x000e640000201800 */
[----:B------:R-:W-:Y:S01]  /*0c90*/  IADD3 R4, P1, PT, R15, R4, RZ ;  /* 0x000000040f047210 */ /* 0x000fe20007f3e0ff */
[----:B------:R-:W-:-:S03]  /*0ca0*/  IMAD.MOV.U32 R15, RZ, RZ, R8 ;  /* 0x000000ffff0f7224 */ /* 0x000fc600078e0008 */
[----:B------:R-:W-:Y:S02]  /*0cb0*/  IADD3.X R19, PT, PT, RZ, R0, RZ, P1, !PT ;  /* 0x00000000ff137210 */ /* 0x000fe40000ffe4ff */
[----:B------:R0:W-:Y:S01]  /*0cc0*/  STG.E.64 desc[UR6][R26.64], R14 ;  /* 0x0000000e1a007986 */ /* 0x0001e2000c101b06 */
[----:B-1----:R-:W-:Y:S01]  /*0cd0*/  DFMA R16, R16, R10, -1 ;  /* 0xbff000001010742b */ /* 0x002fe2000000000a */
[----:B------:R-:W-:-:S04]  /*0ce0*/  LEA R10, P1, R4, UR8, 0x3 ;  /* 0x00000008040a7c11 */ /* 0x000fc8000f8218ff */
[----:B------:R-:W-:-:S05]  /*0cf0*/  LEA.HI.X R11, R4, UR9, R19, 0x3, P1 ;  /* 0x00000009040b7c11 */ /* 0x000fca00088f1c13 */
[----:B------:R0:W-:Y:S04]  /*0d00*/  STG.E.64 desc[UR6][R10.64+0x8], R16 ;  /* 0x000008100a007986 */ /* 0x0001e8000c101b06 */
.L_x_2:
[----:B------:R-:W-:Y:S05]  /*0d10*/  @P0 EXIT ;  /* 0x000000000000094d */ /* 0x000fea0003800000 */
[----:B0-----:R-:W2:Y:S04]  /*0d20*/  LDG.E.64 R10, desc[UR6][R26.64] ;  /* 0x000000061a0a7981 */ /* 0x001ea8000c1e1b00 */
[----:B------:R-:W3:Y:S04]  /*0d30*/  LDG.E.64 R6, desc[UR6][R26.64+0x10] ;  /* 0x000010061a067981 */ /* 0x000ee8000c1e1b00 */
[----:B------:R-:W4:Y:S01]  /*0d40*/  LDG.E.64 R8, desc[UR6][R26.64+0x8] ;  /* 0x000008061a087981 */ /* 0x000f22000c1e1b00 */
[----:B------:R-:W-:Y:S01]  /*0d50*/  IMAD.MOV.U32 R13, RZ, RZ, 0x2f800000 ;  /* 0x2f800000ff0d7424 */ /* 0x000fe200078e00ff */
[----:B------:R-:W0:Y:S01]  /*0d60*/  LDCU.64 UR8, c[0x0][0x380] ;  /* 0x00007000ff0877ac */ /* 0x000e220008000a00 */
[----:B------:R-:W-:-:S02]  /*0d70*/  HFMA2 R15, -RZ, RZ, 2, 0 ;  /* 0x40000000ff0f7431 */ /* 0x000fc400000001ff */
[----:B------:R-:W-:Y:S01]  /*0d80*/  IMAD.MOV.U32 R14, RZ, RZ, 0x0 ;  /* 0x00000000ff0e7424 */ /* 0x000fe200078e00ff */
[----:B------:R-:W-:Y:S02]  /*0d90*/  IADD3 R21, P0, P1, R3, R24, R21 ;  /* 0x0000001803157210 */ /* 0x000fe4000791e015 */
[----:B--2---:R-:W-:-:S04]  /*0da0*/  SHF.R.U32.HI R0, RZ, 0x2, R11 ;  /* 0x00000002ff007819 */ /* 0x004fc8000001160b */
[----:B------:R-:W-:Y:S01]  /*0db0*/  LOP3.LUT R0, R0, R11, RZ, 0x3c, !PT ;  /* 0x0000000b00007212 */ /* 0x000fe200078e3cff */
[----:B---3--:R-:W-:Y:S01]  /*0dc0*/  IMAD.MOV.U32 R17, RZ, RZ, R6 ;  /* 0x000000ffff117224 */ /* 0x008fe200078e0006 */
[----:B------:R-:W-:Y:S01]  /*0dd0*/  SHF.L.U32 R11, R7, 0x4, RZ ;  /* 0x00000004070b7819 */ /* 0x000fe200000006ff */
[----:B----4-:R-:W-:Y:S02]  /*0de0*/  IMAD.MOV.U32 R16, RZ, RZ, R9 ;  /* 0x000000ffff107224 */ /* 0x010fe400078e0009 */
[C---:B------:R-:W-:Y:S02]  /*0df0*/  IMAD.SHL.U32 R2, R0.reuse, 0x2, RZ ;  /* 0x0000000200027824 */ /* 0x040fe400078e00ff */
[----:B------:R-:W-:Y:S01]  /*0e00*/  IMAD.MOV.U32 R3, RZ, RZ, R8 ;  /* 0x000000ffff037224 */ /* 0x000fe200078e0008 */
[----:B------:R-:W-:Y:S02]  /*0e10*/  STG.E.64 desc[UR6][R26.64+0x8], R16 ;  /* 0x000008101a007986 */ /* 0x000fe4000c101b06 */
[----:B------:R-:W-:Y:S01]  /*0e20*/  LOP3.LUT R0, R0, R2, R11, 0x96, !PT ;  /* 0x0000000200007212 */ /* 0x000fe200078e960b */
[----:B------:R-:W-:-:S02]  /*0e30*/  VIADD R2, R10, 0x587c5 ;  /* 0x000587c50a027836 */ /* 0x000fc40000000000 */
[----:B------:R-:W-:Y:S01]  /*0e40*/  IMAD.MOV.U32 R10, RZ, RZ, R7 ;  /* 0x000000ffff0a7224 */ /* 0x000fe200078e0007 */
[----:B------:R-:W-:Y:S02]  /*0e50*/  LOP3.LUT R11, R0, R7, RZ, 0x3c, !PT ;  /* 0x00000007000b7212 */ /* 0x000fe400078e3cff */
[----:B------:R-:W-:Y:S03]  /*0e60*/  STG.E.64 desc[UR6][R26.64], R2 ;  /* 0x000000021a007986 */ /* 0x000fe6000c101b06 */
[----:B------:R-:W-:Y:S01]  /*0e70*/  IMAD.IADD R0, R11, 0x1, R2 ;  /* 0x000000010b007824 */ /* 0x000fe200078e0202 */
[----:B------:R-:W-:Y:S04]  /*0e80*/  STG.E.64 desc[UR6][R26.64+0x10], R10 ;  /* 0x0000100a1a007986 */ /* 0x000fe8000c101b06 */
[----:B------:R-:W-:-:S05]  /*0e90*/  I2FP.F32.U32 R0, R0 ;  /* 0x0000000000007245 */ /* 0x000fca0000201000 */
[----:B------:R-:W-:-:S04]  /*0ea0*/  FFMA R0, R0, R13, 1.1641532182693481445e-10 ;  /* 0x2f00000000007423 */ /* 0x000fc8000000000d */
[----:B------:R-:W1:Y:S02]  /*0eb0*/  F2F.F64.F32 R12, R0 ;  /* 0x00000000000c7310 */ /* 0x000e640000201800 */
[----:B-1----:R-:W-:Y:S01]  /*0ec0*/  DFMA R12, R12, R14, -1 ;  /* 0xbff000000c0c742b */ /* 0x002fe2000000000e */
[----:B------:R-:W-:Y:S02]  /*0ed0*/  IADD3.X R14, PT, PT, R5, UR4, RZ, P0, P1 ;  /* 0x00000004050e7c10 */ /* 0x000fe400087e24ff */
[----:B0-----:R-:W-:-:S04]  /*0ee0*/  LEA R4, P0, R21, UR8, 0x3 ;  /* 0x0000000815047c11 */ /* 0x001fc8000f8018ff */
[----:B------:R-:W-:-:S05]  /*0ef0*/  LEA.HI.X R5, R21, UR9, R14, 0x3, P0 ;  /* 0x0000000915057c11 */ /* 0x000fca00080f1c0e */
[----:B------:R-:W-:Y:S01]  /*0f00*/  STG.E.64 desc[UR6][R4.64+0x8], R12 ;  /* 0x0000080c04007986 */ /* 0x000fe2000c101b06 */
[----:B------:R-:W-:Y:S05]  /*0f10*/  EXIT ;  /* 0x000000000000794d */ /* 0x000fea0003800000 */
.L_x_3:
[----:B------:R-:W-:-:S00]  /*0f20*/  BRA `(.L_x_3) ;  /* 0xfffffffc00fc7947 */ /* 0x000fc0000383ffff */
[----:B------:R-:W-:-:S00]  /*0f30*/  NOP ;  /* 0x0000000000007918 */ /* 0x000fc00000000000 */
        /* <DEDUP_REMOVED lines=12> */
.L_x_80:


//--------------------- .text._Z11print_sitesPd   --------------------------
	.section	.text._Z11print_sitesPd,"ax",@progbits
	.align	128
        .global         _Z11print_sitesPd
        .type           _Z11print_sitesPd,@function
        .size           _Z11print_sitesPd,(.L_x_81 - _Z11print_sitesPd)
        .other          _Z11print_sitesPd,@"STO_CUDA_ENTRY STV_DEFAULT"
_Z11print_sitesPd:
.text._Z11print_sitesPd:
[----:B------:R-:W0:Y:S01]  /*0000*/  LDC R1, c[0x0][0x37c] ;  /* 0x0000df00ff017b82 */ /* 0x000e220000000800 */
[----:B------:R-:W1:Y:S07]  /*0010*/  S2R R0, SR_CTAID.X ;  /* 0x0000000000007919 */ /* 0x000e6e0000002500 */
[----:B------:R-:W2:Y:S01]  /*0020*/  LDC.64 R2, c[0x0][0x380] ;  /* 0x0000e000ff027b82 */ /* 0x000ea20000000a00 */
[----:B------:R-:W3:Y:S01]  /*0030*/  LDCU UR6, c[0x0][0x2fc] ;  /* 0x00005f80ff0677ac */ /* 0x000ee20008000800 */
[----:B0-----:R-:W-:Y:S01]  /*0040*/  VIADD R1, R1, 0xfffffff0 ;  /* 0xfffffff001017836 */ /* 0x001fe20000000000 */
[----:B------:R-:W1:Y:S01]  /*0050*/  S2R R5, SR_TID.X ;  /* 0x0000000000057919 */ /* 0x000e620000002100 */
[----:B------:R-:W1:Y:S01]  /*0060*/  LDCU UR7, c[0x0][0x360] ;  /* 0x00006c00ff0777ac */ /* 0x000e620008000800 */
[----:B------:R-:W0:Y:S01]  /*0070*/  LDCU.64 UR4, c[0x0][0x358] ;  /* 0x00006b00ff0477ac */ /* 0x000e220008000a00 */
[----:B------:R-:W-:Y:S01]  /*0080*/  MOV R8, 0x60 ;  /* 0x0000006000087802 */ /* 0x000fe20000000f00 */
[----:B------:R-:W4:Y:S01]  /*0090*/  LDCU.64 UR8, c[0x4][0x58] ;  /* 0x01000b00ff0877ac */ /* 0x000f220008000a00 */
[----:B-1----:R-:W-:-:S04]  /*00a0*/  IMAD R0, R0, UR7, R5 ;  /* 0x0000000700007c24 */ /* 0x002fc8000f8e0205 */
[----:B--2---:R-:W-:-:S06]  /*00b0*/  IMAD.WIDE R2, R0, 0x8, R2 ;  /* 0x0000000800027825 */ /* 0x004fcc00078e0202 */
[----:B0-----:R-:W2:Y:S01]  /*00c0*/  LDG.E.64 R2, desc[UR4][R2.64] ;  /* 0x0000000402027981 */ /* 0x001ea2000c1e1b00 */
[----:B------:R-:W0:Y:S01]  /*00d0*/  LDCU UR4, c[0x0][0x2f8] ;  /* 0x00005f00ff0477ac */ /* 0x000e220008000800 */
[----:B------:R-:W1:Y:S01]  /*00e0*/  LDC.64 R8, c[0x4][R8] ;  /* 0x0100000008087b82 */ /* 0x000e620000000a00 */
[----:B----4-:R-:W-:Y:S01]  /*00f0*/  IMAD.U32 R4, RZ, RZ, UR8 ;  /* 0x00000008ff047e24 */ /* 0x010fe2000f8e00ff */
[----:B------:R4:W-:Y:S01]  /*0100*/  STL [R1], R0 ;  /* 0x0000000001007387 */ /* 0x0009e20000100800 */
[----:B------:R-:W-:Y:S02]  /*0110*/  MOV R5, UR9 ;  /* 0x0000000900057c02 */ /* 0x000fe40008000f00 */
[----:B0-----:R-:W-:-:S04]  /*0120*/  IADD3 R6, P0, PT, R1, UR4, RZ ;  /* 0x0000000401067c10 */ /* 0x001fc8000ff1e0ff */
[----:B---3--:R-:W-:Y:S01]  /*0130*/  IADD3.X R7, PT, PT, RZ, UR6, RZ, P0, !PT ;  /* 0x00000006ff077c10 */ /* 0x008fe200087fe4ff */
[----:B-12---:R4:W-:Y:S08]  /*0140*/  STL.64 [R1+0x8], R2 ;  /* 0x0000080201007387 */ /* 0x0069f00000100a00 */
[----:B------:R-:W-:-:S07]  /*0150*/  LEPC R20, `(.L_x_4) ;  /* 0x000000001014794e */ /* 0x000fce0000000000 */
[----:B----4-:R-:W-:Y:S05]  /*0160*/  CALL.ABS.NOINC R8 ;  /* 0x0000000008007343 */ /* 0x010fea0003c00000 */
.L_x_4:
[----:B------:R-:W-:Y:S05]  /*0170*/  EXIT ;  /* 0x000000000000794d */ /* 0x000fea0003800000 */
.L_x_5:
        /* <DEDUP_REMOVED lines=16> */
.L_x_81:


//--------------------- .text._Z8SimulatePdiP17curandStateXORWOW --------------------------
	.section	.text._Z8SimulatePdiP17curandStateXORWOW,"ax",@progbits
	.align	128
        .global         _Z8SimulatePdiP17curandStateXORWOW
        .type           _Z8SimulatePdiP17curandStateXORWOW,@function
        .size           _Z8SimulatePdiP17curandStateXORWOW,(.L_x_79 - _Z8SimulatePdiP17curandStateXORWOW)
        .other          _Z8SimulatePdiP17curandStateXORWOW,@"STO_CUDA_ENTRY STV_DEFAULT"
_Z8SimulatePdiP17curandStateXORWOW:
.text._Z8SimulatePdiP17curandStateXORWOW:
[----:B------:R-:W0:Y:S08]  /*0000*/  LDC R1, c[0x0][0x37c] ;  /* 0x0000df00ff017b82 */ /* 0x000e300000000800 */
[----:B------:R-:W1:Y:S01]  /*0010*/  LDC R0, c[0x0][0x388] ;  /* 0x0000e200ff007b82 */ /* 0x000e620000000800 */
[----:B------:R-:W2:Y:S01]  /*0020*/  LDCU UR4, c[0x0][0x2f8] ;  /* 0x00005f00ff0477ac */ /* 0x000ea20008000800 */
[----:B0-----:R-:W-:-:S05]  /*0030*/  VIADD R1, R1, 0xfffffff0 ;  /* 0xfffffff001017836 */ /* 0x001fca0000000000 */
[----:B--2---:R-:W-:Y:S02]  /*0040*/  IADD3 R19, P1, PT, R1, UR4, RZ ;  /* 0x0000000401137c10 */ /* 0x004fe4000ff3e0ff */
[----:B-1----:R-:W-:-:S13]  /*0050*/  ISETP.GE.AND P0, PT, R0, 0x1, PT ;  /* 0x000000010000780c */ /* 0x002fda0003f06270 */
[----:B------:R-:W-:Y:S05]  /*0060*/  @!P0 EXIT ;  /* 0x000000000000894d */ /* 0x000fea0003800000 */
[----:B------:R-:W0:Y:S01]  /*0070*/  LDCU UR4, c[0x3][0x5c] ;  /* 0x00c00b80ff0477ac */ /* 0x000e220008000800 */
[----:B------:R-:W1:Y:S01]  /*0080*/  LDC.64 R8, c[0x3][0x58] ;  /* 0x00c01600ff087b82 */ /* 0x000e620000000a00 */
[----:B------:R-:W-:Y:S01]  /*0090*/  IMAD.MOV.U32 R6, RZ, RZ, 0x0 ;  /* 0x00000000ff067424 */ /* 0x000fe200078e00ff */
[----:B------:R-:W2:Y:S01]  /*00a0*/  S2R R17, SR_CTAID.X ;  /* 0x0000000000117919 */ /* 0x000ea20000002500 */
[----:B------:R-:W-:Y:S01]  /*00b0*/  IMAD.MOV.U32 R7, RZ, RZ, 0x3fd80000 ;  /* 0x3fd80000ff077424 */ /* 0x000fe200078e00ff */
[----:B------:R-:W3:Y:S01]  /*00c0*/  LDCU UR5, c[0x0][0x2fc] ;  /* 0x00005f80ff0577ac */ /* 0x000ee20008000800 */
[----:B------:R-:W2:Y:S03]  /*00d0*/  S2R R0, SR_TID.X ;  /* 0x0000000000007919 */ /* 0x000ea60000002100 */
[----:B------:R-:W4:Y:S01]  /*00e0*/  LDC.64 R32, c[0x0][0x390] ;  /* 0x0000e400ff207b82 */ /* 0x000f220000000a00 */
[----:B------:R-:W2:Y:S01]  /*00f0*/  LDCU UR6, c[0x0][0x360] ;  /* 0x00006c00ff0677ac */ /* 0x000ea20008000800 */
[----:B0-----:R-:W0:Y:S01]  /*0100*/  MUFU.RSQ64H R3, UR4 ;  /* 0x0000000400037d08 */ /* 0x001e220008001c00 */
[----:B------:R-:W-:-:S04]  /*0110*/  UIADD3 UR4, UPT, UPT, UR4, -0x3500000, URZ ;  /* 0xfcb0000004047890 */ /* 0x000fc8000fffe0ff */
[----:B------:R-:W-:Y:S01]  /*0120*/  UISETP.GE.U32.AND UP0, UPT, UR4, 0x7ca00000, UPT ;  /* 0x7ca000000400788c */ /* 0x000fe2000bf06070 */
[----:B---3--:R-:W-:Y:S02]  /*0130*/  IMAD.X R18, RZ, RZ, UR5, P1 ;  /* 0x00000005ff127e24 */ /* 0x008fe400088e06ff */
[----:B------:R-:W-:-:S06]  /*0140*/  IMAD.U32 R2, RZ, RZ, UR4 ;  /* 0x00000004ff027e24 */ /* 0x000fcc000f8e00ff */
[----:B0-----:R-:W-:Y:S01]  /*0150*/  DMUL R4, R2, R2 ;  /* 0x0000000202047228 */ /* 0x001fe20000000000 */
[----:B--2---:R-:W-:-:S07]  /*0160*/  IMAD R17, R17, UR6, R0 ;  /* 0x0000000611117c24 */ /* 0x004fce000f8e0200 */
[----:B-1----:R-:W-:Y:S01]  /*0170*/  DFMA R4, -R4, R8, 1 ;  /* 0x3ff000000404742b */ /* 0x002fe20000000108 */
[----:B----4-:R-:W-:-:S07]  /*0180*/  IMAD.WIDE R32, R17, 0x30, R32 ;  /* 0x0000003011207825 */ /* 0x010fce00078e0220 */
[----:B------:R-:W-:Y:S02]  /*0190*/  DFMA R6, R4, R6, 0.5 ;  /* 0x3fe000000406742b */ /* 0x000fe40000000006 */
[----:B------:R-:W-:-:S08]  /*01a0*/  DMUL R4, R2, R4 ;  /* 0x0000000402047228 */ /* 0x000fd00000000000 */
[----:B------:R-:W-:-:S08]  /*01b0*/  DFMA R4, R6, R4, R2 ;  /* 0x000000040604722b */ /* 0x000fd00000000002 */
[----:B------:R-:W-:-:S08]  /*01c0*/  DMUL R2, R4, R8 ;  /* 0x0000000804027228 */ /* 0x000fd00000000000 */
[----:B------:R-:W-:Y:S01]  /*01d0*/  DFMA R6, R2, -R2, R8 ;  /* 0x800000020206722b */ /* 0x000fe20000000008 */
[----:B------:R-:W-:Y:S02]  /*01e0*/  VIADD R9, R5, 0xfff00000 ;  /* 0xfff0000005097836 */ /* 0x000fe40000000000 */
[----:B------:R-:W-:-:S06]  /*01f0*/  IMAD.MOV.U32 R8, RZ, RZ, R4 ;  /* 0x000000ffff087224 */ /* 0x000fcc00078e0004 */
[----:B------:R-:W-:Y:S01]  /*0200*/  DFMA R30, R6, R8, R2 ;  /* 0x00000008061e722b */ /* 0x000fe20000000002 */
[----:B------:R-:W-:Y:S10]  /*0210*/  BRA.U !UP0, `(.L_x_6) ;  /* 0x0000000108087547 */ /* 0x000ff4000b800000 */
[----:B------:R-:W-:-:S07]  /*0220*/  MOV R0, 0x240 ;  /* 0x0000024000007802 */ /* 0x000fce0000000f00 */
[----:B------:R-:W-:Y:S05]  /*0230*/  CALL.REL.NOINC `($__internal_1_$__cuda_sm20_dsqrt_rn_f64_mediumpath_v1) ;  /* 0x0000002400887944 */ /* 0x000fea0003c00000 */
.L_x_6:
[----:B------:R-:W0:Y:S01]  /*0240*/  LDC.64 R28, c[0x3][0x78] ;  /* 0x00c01e00ff1c7b82 */ /* 0x000e220000000a00 */
[----:B------:R-:W-:Y:S01]  /*0250*/  DADD R30, R30, R30 ;  /* 0x000000001e1e7229 */ /* 0x000fe2000000001e */
[----:B------:R-:W1:Y:S01]  /*0260*/  LDCU.64 UR42, c[0x0][0x358] ;  /* 0x00006b00ff2a77ac */ /* 0x000e620008000a00 */
[----:B------:R-:W-:Y:S01]  /*0270*/  UMOV UR44, URZ ;  /* 0x000000ff002c7c82 */ /* 0x000fe20008000000 */
[----:B01----:R-:W-:-:S11]  /*0280*/  DMUL R28, R28, 0.5 ;  /* 0x3fe000001c1c7828 */ /* 0x003fd60000000000 */
.L_x_57:
[----:B------:R-:W0:Y:S01]  /*0290*/  LDCU.64 UR4, c[0x3][0x48] ;  /* 0x00c00900ff0477ac */ /* 0x000e220008000a00 */
[----:B------:R-:W1:Y:S01]  /*02a0*/  LDCU.64 UR6, c[0x3][0x50] ;  /* 0x00c00a00ff0677ac */ /* 0x000e620008000a00 */
[----:B------:R-:W2:Y:S01]  /*02b0*/  LDCU UR8, c[0x0][0x388] ;  /* 0x00007100ff0877ac */ /* 0x000ea20008000800 */
[----:B------:R-:W-:Y:S02]  /*02c0*/  UIADD3 UR44, UPT, UPT, UR44, 0x1, URZ ;  /* 0x000000012c2c7890 */ /* 0x000fe4000fffe0ff */
[----:B0-----:R-:W-:-:S04]  /*02d0*/  UISETP.NE.U32.AND UP0, UPT, UR4, URZ, UPT ;  /* 0x000000ff0400728c */ /* 0x001fc8000bf05070 */
[----:B------:R-:W-:Y:S02]  /*02e0*/  UISETP.NE.AND.EX UP0, UPT, UR5, URZ, UPT, UP0 ;  /* 0x000000ff0500728c */ /* 0x000fe4000bf05300 */
[----:B-1----:R-:W-:Y:S02]  /*02f0*/  UISETP.EQ.U32.AND UP1, UPT, UR6, URZ, UPT ;  /* 0x000000ff0600728c */ /* 0x002fe4000bf22070 */
[----:B--2---:R-:W-:Y:S02]  /*0300*/  UISETP.NE.AND UP2, UPT, UR44, UR8, UPT ;  /* 0x000000082c00728c */ /* 0x004fe4000bf45270 */
[----:B------:R-:W-:Y:S02]  /*0310*/  UISETP.EQ.OR.EX UP0, UPT, UR7, URZ, !UP0, UP1 ;  /* 0x000000ff0700728c */ /* 0x000fe4000c702710 */
[----:B------:R-:W-:-:S07]  /*0320*/  UP2UR UR48, UPR, URZ, 0x4 ;  /* 0x00000004ff307883 */ /* 0x000fce0008000000 */
[----:B------:R-:W-:Y:S05]  /*0330*/  BRA.U UP0, `(.L_x_7) ;  /* 0x0000001d00b87547 */ /* 0x000fea000b800000 */
[----:B------:R-:W-:Y:S01]  /*0340*/  IMAD.MOV.U32 R2, RZ, RZ, RZ ;  /* 0x000000ffff027224 */ /* 0x000fe200078e00ff */
[----:B------:R-:W0:Y:S01]  /*0350*/  LDCU.64 UR36, c[0x3][0x58] ;  /* 0x00c00b00ff2477ac */ /* 0x000e220008000a00 */
[----:B------:R-:W1:Y:S01]  /*0360*/  LDCU.64 UR40, c[0x3][0x68] ;  /* 0x00c00d00ff2877ac */ /* 0x000e620008000a00 */
[----:B------:R-:W2:Y:S01]  /*0370*/  LDCU UR45, c[0x3][0x5c] ;  /* 0x00c00b80ff2d77ac */ /* 0x000ea20008000800 */
[----:B------:R-:W3:Y:S01]  /*0380*/  LDCU.64 UR38, c[0x3][0x60] ;  /* 0x00c00c00ff2677ac */ /* 0x000ee20008000a00 */
[----:B------:R-:W4:Y:S02]  /*0390*/  LDCU.64 UR46, c[0x3][0x48] ;  /* 0x00c00900ff2e77ac */ /* 0x000f240008000a00 */
.L_x_56:
[----:B------:R-:W5:Y:S01]  /*03a0*/  S2UR UR4, SR_CTAID.X ;  /* 0x00000000000479c3 */ /* 0x000f620000002500 */
[----:B------:R-:W-:Y:S01]  /*03b0*/  BSSY.RECONVERGENT B6, `(.L_x_8) ;  /* 0x00001e1000067945 */ /* 0x000fe20003800200 */
[----:B------:R-:W-:-:S06]  /*03c0*/  CS2R R22, SRZ ;  /* 0x0000000000167805 */ /* 0x000fcc000001ff00 */
[----:B------:R-:W0:Y:S08]  /*03d0*/  LDC R0, c[0x3][0x50] ;  /* 0x00c01400ff007b82 */ /* 0x000e300000000800 */
[----:B------:R-:W1:Y:S01]  /*03e0*/  LDC.64 R26, c[0x0][0x380] ;  /* 0x0000e000ff1a7b82 */ /* 0x000e620000000a00 */
[----:B-----5:R-:W-:-:S06]  /*03f0*/  USHF.L.U32 UR4, UR4, 0x1, URZ ;  /* 0x0000000104047899 */ /* 0x020fcc00080006ff */
[----:B0-----:R-:W-:-:S05]  /*0400*/  IMAD R3, R17, R0, UR4 ;  /* 0x0000000411037e24 */ /* 0x001fca000f8e0200 */
[----:B------:R-:W-:-:S05]  /*0410*/  IADD3 R3, PT, PT, R3, 0x1, R2 ;  /* 0x0000000103037810 */ /* 0x000fca0007ffe002 */
[----:B-1----:R-:W-:-:S07]  /*0420*/  IMAD.WIDE R26, R3, 0x8, R26 ;  /* 0x00000008031a7825 */ /* 0x002fce00078e021a */
.L_x_55:
[----:B------:R-:W5:Y:S04]  /*0430*/  LDG.E.64 R40, desc[UR42][R32.64] ;  /* 0x0000002a20287981 */ /* 0x000f68000c1e1b00 */
[----:B------:R-:W2:Y:S04]  /*0440*/  LDG.E.64 R38, desc[UR42][R32.64+0x10] ;  /* 0x0000102a20267981 */ /* 0x000ea8000c1e1b00 */
[----:B------:R-:W3:Y:S04]  /*0450*/  LDG.E.64 R36, desc[UR42][R32.64+0x8] ;  /* 0x0000082a20247981 */ /* 0x000ee8000c1e1b00 */
[----:B------:R-:W4:Y:S01]  /*0460*/  LDG.E.64 R4, desc[UR42][R26.64] ;  /* 0x0000002a1a047981 */ /* 0x000f22000c1e1b00 */
[----:B-----5:R-:W-:Y:S01]  /*0470*/  SHF.R.U32.HI R0, RZ, 0x2, R41 ;  /* 0x00000002ff007819 */ /* 0x020fe20000011629 */
[----:B------:R-:W-:-:S03]  /*0480*/  VIADD R10, R40, 0x587c5 ;  /* 0x000587c5280a7836 */ /* 0x000fc60000000000 */
[----:B------:R-:W-:Y:S01]  /*0490*/  LOP3.LUT R0, R0, R41, RZ, 0x3c, !PT ;  /* 0x0000002900007212 */ /* 0x000fe200078e3cff */
[----:B--2---:R-:W-:Y:S02]  /*04a0*/  IMAD.SHL.U32 R3, R39, 0x10, RZ ;  /* 0x0000001027037824 */ /* 0x004fe400078e00ff */
[----:B------:R-:W-:Y:S02]  /*04b0*/  IMAD.MOV.U32 R13, RZ, RZ, R38 ;  /* 0x000000ffff0d7224 */ /* 0x000fe400078e0026 */
[C---:B------:R-:W-:Y:S02]  /*04c0*/  IMAD.SHL.U32 R6, R0.reuse, 0x2, RZ ;  /* 0x0000000200067824 */ /* 0x040fe400078e00ff */
[----:B---3--:R-:W-:Y:S02]  /*04d0*/  IMAD.MOV.U32 R12, RZ, RZ, R37 ;  /* 0x000000ffff0c7224 */ /* 0x008fe400078e0025 */
[----:B------:R-:W-:Y:S01]  /*04e0*/  IMAD.MOV.U32 R11, RZ, RZ, R36 ;  /* 0x000000ffff0b7224 */ /* 0x000fe200078e0024 */
[----:B------:R-:W-:Y:S01]  /*04f0*/  LOP3.LUT R0, R0, R6, R3, 0x96, !PT ;  /* 0x0000000600007212 */ /* 0x000fe200078e9603 */
[----:B------:R-:W-:Y:S01]  /*0500*/  IMAD.MOV.U32 R6, RZ, RZ, R39 ;  /* 0x000000ffff067224 */ /* 0x000fe200078e0027 */
[----:B------:R-:W-:Y:S02]  /*0510*/  STG.E.64 desc[UR42][R32.64+0x8], R12 ;  /* 0x0000080c20007986 */ /* 0x000fe4000c101b2a */
[----:B------:R-:W-:-:S02]  /*0520*/  LOP3.LUT R7, R0, R39, RZ, 0x3c, !PT ;  /* 0x0000002700077212 */ /* 0x000fc400078e3cff */
[----:B------:R0:W-:Y:S04]  /*0530*/  STG.E.64 desc[UR42][R32.64], R10 ;  /* 0x0000000a20007986 */ /* 0x0001e8000c101b2a */
[----:B------:R1:W-:Y:S04]  /*0540*/  STG.E.64 desc[UR42][R32.64+0x10], R6 ;  /* 0x0000100620007986 */ /* 0x0003e8000c101b2a */
[----:B------:R-:W0:Y:S01]  /*0550*/  LDG.E.64 R58, desc[UR42][R26.64+0x8] ;  /* 0x0000082a1a3a7981 */ /* 0x000e22000c1e1b00 */
[----:B------:R-:W-:Y:S01]  /*0560*/  IMAD.IADD R0, R7, 0x1, R10 ;  /* 0x0000000107007824 */ /* 0x000fe200078e020a */
[C-C-:B----4-:R-:W-:Y:S01]  /*0570*/  DADD R34, -R30.reuse, R4.reuse ;  /* 0x000000001e227229 */ /* 0x150fe20000000104 */
[----:B------:R-:W-:Y:S01]  /*0580*/  IMAD.MOV.U32 R3, RZ, RZ, 0x2f800000 ;  /* 0x2f800000ff037424 */ /* 0x000fe200078e00ff */
[----:B------:R-:W-:Y:S01]  /*0590*/  DADD R4, R30, R4 ;  /* 0x000000001e047229 */ /* 0x000fe20000000004 */
[----:B------:R-:W-:Y:S01]  /*05a0*/  IADD3 R23, P0, PT, R23, 0x1, RZ ;  /* 0x0000000117177810 */ /* 0x000fe20007f1e0ff */
[----:B------:R-:W-:Y:S01]  /*05b0*/  BSSY.RECONVERGENT B0, `(.L_x_9) ;  /* 0x0000011000007945 */ /* 0x000fe20003800200 */
[----:B------:R-:W-:-:S03]  /*05c0*/  I2FP.F32.U32 R0, R0 ;  /* 0x0000000000007245 */ /* 0x000fc60000201000 */
[----:B------:R-:W-:Y:S01]  /*05d0*/  IMAD.X R22, RZ, RZ, R22, P0 ;  /* 0x000000ffff167224 */ /* 0x000fe200000e0616 */
[----:B------:R-:W-:Y:S01]  /*05e0*/  ISETP.GE.U32.AND P0, PT, R23, UR46, PT ;  /* 0x0000002e17007c0c */ /* 0x000fe2000bf06070 */
[----:B------:R-:W-:Y:S01]  /*05f0*/  FFMA R0, R0, R3, 1.1641532182693481445e-10 ;  /* 0x2f00000000007423 */ /* 0x000fe20000000003 */
[----:B------:R-:W-:Y:S01]  /*0600*/  DADD R4, -R34, R4 ;  /* 0x0000000022047229 */ /* 0x000fe20000000104 */
[----:B------:R-:W-:Y:S01]  /*0610*/  IMAD.MOV.U32 R3, RZ, RZ, 0x40000000 ;  /* 0x40000000ff037424 */ /* 0x000fe200078e00ff */
[----:B------:R-:W-:Y:S01]  /*0620*/  ISETP.GE.U32.AND.EX P0, PT, R22, UR47, PT, P0 ;  /* 0x0000002f16007c0c */ /* 0x000fe2000bf06100 */
[----:B------:R2:W3:Y:S03]  /*0630*/  F2F.F64.F32 R8, R0 ;  /* 0x0000000000087310 */ /* 0x0004e60000201800 */
[----:B------:R-:W-:Y:S01]  /*0640*/  P2R R24, PR, RZ, 0x1 ;  /* 0x00000001ff187803 */ /* 0x000fe20000000000 */
[----:B--2---:R-:W-:Y:S01]  /*0650*/  IMAD.MOV.U32 R0, RZ, RZ, RZ ;  /* 0x000000ffff007224 */ /* 0x004fe200078e00ff */
[----:B---3--:R-:W-:Y:S01]  /*0660*/  DFMA R34, R8, R4, R34 ;  /* 0x000000040822722b */ /* 0x008fe20000000022 */
[----:B------:R-:W-:-:S07]  /*0670*/  MOV R4, 0x6c0 ;  /* 0x000006c000047802 */ /* 0x000fce0000000f00 */
[----:B0-----:R-:W-:-:S08]  /*0680*/  DADD R10, -R34, R58 ;  /* 0x00000000220a7229 */ /* 0x001fd0000000013a */
[----:B------:R-:W-:-:S10]  /*0690*/  DADD R42, -RZ, |R10| ;  /* 0x00000000ff2a7229 */ /* 0x000fd4000000050a */
[----:B-1----:R-:W-:-:S07]  /*06a0*/  IMAD.MOV.U32 R41, RZ, RZ, R43 ;  /* 0x000000ffff297224 */ /* 0x002fce00078e002b */
[----:B------:R-:W-:Y:S05]  /*06b0*/  CALL.REL.NOINC `($_Z8SimulatePdiP17curandStateXORWOW$__internal_accurate_pow) ;  /* 0x0000002400187944 */ /* 0x000fea0003c00000 */
[----:B------:R-:W-:Y:S05]  /*06c0*/  BSYNC.RECONVERGENT B0 ;  /* 0x0000000000007941 */ /* 0x000fea0003800200 */
.L_x_9:
[----:B------:R-:W2:Y:S01]  /*06d0*/  LDG.E.64 R20, desc[UR42][R26.64+-0x8] ;  /* 0xfffff82a1a147981 */ /* 0x000ea2000c1e1b00 */
[C---:B------:R-:W-:Y:S01]  /*06e0*/  DADD R4, R10.reuse, 2 ;  /* 0x400000000a047429 */ /* 0x040fe20000000000 */
[----:B------:R-:W-:Y:S01]  /*06f0*/  BSSY.RECONVERGENT B0, `(.L_x_10) ;  /* 0x0000011000007945 */ /* 0x000fe20003800200 */
[C---:B------:R-:W-:Y:S02]  /*0700*/  DSETP.NEU.AND P0, PT, R10.reuse, RZ, PT ;  /* 0x000000ff0a00722a */ /* 0x040fe40003f0d000 */
[----:B------:R-:W-:-:S06]  /*0710*/  DSETP.NEU.AND P2, PT, R10, 1, PT ;  /* 0x3ff000000a00742a */ /* 0x000fcc0003f4d000 */
[----:B------:R-:W-:Y:S02]  /*0720*/  LOP3.LUT R4, R5, 0x7ff00000, RZ, 0xc0, !PT ;  /* 0x7ff0000005047812 */ /* 0x000fe400078ec0ff */
[----:B------:R-:W-:Y:S02]  /*0730*/  FSEL R5, R47, RZ, P0 ;  /* 0x000000ff2f057208 */ /* 0x000fe40000000000 */
[----:B------:R-:W-:Y:S02]  /*0740*/  ISETP.NE.AND P1, PT, R4, 0x7ff00000, PT ;  /* 0x7ff000000400780c */ /* 0x000fe40003f25270 */
[----:B------:R-:W-:Y:S01]  /*0750*/  FSEL R4, R0, RZ, P0 ;  /* 0x000000ff00047208 */ /* 0x000fe20000000000 */
[----:B--2---:R-:W-:-:S08]  /*0760*/  DADD R8, R34, -R20 ;  /* 0x0000000022087229 */ /* 0x004fd00000000814 */
[----:B------:R-:W-:-:S10]  /*0770*/  DADD R12, -RZ, |R8| ;  /* 0x00000000ff0c7229 */ /* 0x000fd40000000508 */
[----:B------:R-:W-:Y:S01]  /*0780*/  IMAD.MOV.U32 R42, RZ, RZ, R12 ;  /* 0x000000ffff2a7224 */ /* 0x000fe200078e000c */
[----:B------:R-:W-:Y:S06]  /*0790*/  @P1 BRA `(.L_x_11) ;  /* 0x0000000000181947 */ /* 0x000fec0003800000 */
[----:B------:R-:W-:-:S14]  /*07a0*/  DSETP.NAN.AND P0, PT, R10, R10, PT ;  /* 0x0000000a0a00722a */ /* 0x000fdc0003f08000 */
[----:B------:R-:W-:Y:S01]  /*07b0*/  @P0 DADD R4, R10, 2 ;  /* 0x400000000a040429 */ /* 0x000fe20000000000 */
[----:B------:R-:W-:Y:S10]  /*07c0*/  @P0 BRA `(.L_x_11) ;  /* 0x00000000000c0947 */ /* 0x000ff40003800000 */
[----:B------:R-:W-:-:S14]  /*07d0*/  DSETP.NEU.AND P0, PT, |R10|, +INF , PT ;  /* 0x7ff000000a00742a */ /* 0x000fdc0003f0d200 */
[----:B------:R-:W-:Y:S02]  /*07e0*/  @!P0 IMAD.MOV.U32 R4, RZ, RZ, 0x0 ;  /* 0x00000000ff048424 */ /* 0x000fe400078e00ff */
[----:B------:R-:W-:-:S07]  /*07f0*/  @!P0 IMAD.MOV.U32 R5, RZ, RZ, 0x7ff00000 ;  /* 0x7ff00000ff058424 */ /* 0x000fce00078e00ff */
.L_x_11:
[----:B------:R-:W-:Y:S05]  /*0800*/  BSYNC.RECONVERGENT B0 ;  /* 0x0000000000007941 */ /* 0x000fea0003800200 */
.L_x_10:
[----:B------:R-:W-:Y:S01]  /*0810*/  BSSY.RECONVERGENT B0, `(.L_x_12) ;  /* 0x0000008000007945 */ /* 0x000fe20003800200 */
[----:B------:R-:W-:Y:S01]  /*0820*/  FSEL R10, R4, RZ, P2 ;  /* 0x000000ff040a7208 */ /* 0x000fe20001000000 */
[----:B------:R-:W-:Y:S01]  /*0830*/  IMAD.MOV.U32 R41, RZ, RZ, R13 ;  /* 0x000000ffff297224 */ /* 0x000fe200078e000d */
[----:B------:R-:W-:Y:S01]  /*0840*/  FSEL R11, R5, 1.875, P2 ;  /* 0x3ff00000050b7808 */ /* 0x000fe20001000000 */
[----:B------:R-:W-:Y:S01]  /*0850*/  IMAD.MOV.U32 R3, RZ, RZ, 0x40000000 ;  /* 0x40000000ff037424 */ /* 0x000fe200078e00ff */
[----:B------:R-:W-:Y:S02]  /*0860*/  MOV R0, RZ ;  /* 0x000000ff00007202 */ /* 0x000fe40000000f00 */
[----:B------:R-:W-:-:S07]  /*0870*/  MOV R4, 0x890 ;  /* 0x0000089000047802 */ /* 0x000fce0000000f00 */
[----:B------:R-:W-:Y:S05]  /*0880*/  CALL.REL.NOINC `($_Z8SimulatePdiP17curandStateXORWOW$__internal_accurate_pow) ;  /* 0x0000002000a47944 */ /* 0x000fea0003c00000 */
[----:B------:R-:W-:Y:S05]  /*0890*/  BSYNC.RECONVERGENT B0 ;  /* 0x0000000000007941 */ /* 0x000fea0003800200 */
.L_x_12:
[C---:B------:R-:W-:Y:S01]  /*08a0*/  DADD R4, R8.reuse, 2 ;  /* 0x4000000008047429 */ /* 0x040fe20000000000 */
[----:B------:R-:W-:Y:S01]  /*08b0*/  BSSY.RECONVERGENT B0, `(.L_x_13) ;  /* 0x000000e000007945 */ /* 0x000fe20003800200 */
[C---:B------:R-:W-:Y:S02]  /*08c0*/  DSETP.NEU.AND P0, PT, R8.reuse, RZ, PT ;  /* 0x000000ff0800722a */ /* 0x040fe40003f0d000 */
[----:B------:R-:W-:-:S06]  /*08d0*/  DSETP.NEU.AND P2, PT, R8, 1, PT ;  /* 0x3ff000000800742a */ /* 0x000fcc0003f4d000 */
[----:B------:R-:W-:Y:S02]  /*08e0*/  LOP3.LUT R4, R5, 0x7ff00000, RZ, 0xc0, !PT ;  /* 0x7ff0000005047812 */ /* 0x000fe400078ec0ff */
[----:B------:R-:W-:Y:S02]  /*08f0*/  FSEL R5, R47, RZ, P0 ;  /* 0x000000ff2f057208 */ /* 0x000fe40000000000 */
[----:B------:R-:W-:Y:S02]  /*0900*/  ISETP.NE.AND P1, PT, R4, 0x7ff00000, PT ;  /* 0x7ff000000400780c */ /* 0x000fe40003f25270 */
[----:B------:R-:W-:-:S11]  /*0910*/  FSEL R4, R0, RZ, P0 ;  /* 0x000000ff00047208 */ /* 0x000fd60000000000 */
[----:B------:R-:W-:Y:S05]  /*0920*/  @P1 BRA `(.L_x_14) ;  /* 0x0000000000181947 */ /* 0x000fea0003800000 */
[----:B------:R-:W-:-:S14]  /*0930*/  DSETP.NAN.AND P0, PT, R8, R8, PT ;  /* 0x000000080800722a */ /* 0x000fdc0003f08000 */
[----:B------:R-:W-:Y:S01]  /*0940*/  @P0 DADD R4, R8, 2 ;  /* 0x4000000008040429 */ /* 0x000fe20000000000 */
[----:B------:R-:W-:Y:S10]  /*0950*/  @P0 BRA `(.L_x_14) ;  /* 0x00000000000c0947 */ /* 0x000ff40003800000 */
[----:B------:R-:W-:-:S14]  /*0960*/  DSETP.NEU.AND P0, PT, |R8|, +INF , PT ;  /* 0x7ff000000800742a */ /* 0x000fdc0003f0d200 */
[----:B------:R-:W-:Y:S02]  /*0970*/  @!P0 IMAD.MOV.U32 R4, RZ, RZ, 0x0 ;  /* 0x00000000ff048424 */ /* 0x000fe400078e00ff */
[----:B------:R-:W-:-:S07]  /*0980*/  @!P0 IMAD.MOV.U32 R5, RZ, RZ, 0x7ff00000 ;  /* 0x7ff00000ff058424 */ /* 0x000fce00078e00ff */
.L_x_14:
[----:B------:R-:W-:Y:S05]  /*0990*/  BSYNC.RECONVERGENT B0 ;  /* 0x0000000000007941 */ /* 0x000fea0003800200 */
.L_x_13:
[----:B------:R-:W-:Y:S01]  /*09a0*/  FSEL R4, R4, RZ, P2 ;  /* 0x000000ff04047208 */ /* 0x000fe20001000000 */
[----:B------:R-:W-:Y:S01]  /*09b0*/  DADD R42, -RZ, |R34| ;  /* 0x00000000ff2a7229 */ /* 0x000fe20000000522 */
[----:B------:R-:W-:Y:S01]  /*09c0*/  FSEL R5, R5, 1.875, P2 ;  /* 0x3ff0000005057808 */ /* 0x000fe20001000000 */
[----:B------:R-:W-:Y:S01]  /*09d0*/  BSSY.RECONVERGENT B0, `(.L_x_15) ;  /* 0x0000008000007945 */ /* 0x000fe20003800200 */
[----:B------:R-:W-:Y:S02]  /*09e0*/  IMAD.MOV.U32 R0, RZ, RZ, RZ ;  /* 0x000000ffff007224 */ /* 0x000fe400078e00ff */
[----:B------:R-:W-:Y:S02]  /*09f0*/  IMAD.MOV.U32 R3, RZ, RZ, 0x40000000 ;  /* 0x40000000ff037424 */ /* 0x000fe400078e00ff */
[----:B------:R-:W-:Y:S01]  /*0a00*/  DADD R10, R10, R4 ;  /* 0x000000000a0a7229 */ /* 0x000fe20000000004 */
[----:B------:R-:W-:Y:S02]  /*0a10*/  MOV R4, 0xa50 ;  /* 0x00000a5000047802 */ /* 0x000fe40000000f00 */
[----:B------:R-:W-:-:S05]  /*0a20*/  IMAD.MOV.U32 R41, RZ, RZ, R43 ;  /* 0x000000ffff297224 */ /* 0x000fca00078e002b */
[----:B------:R-:W-:-:S11]  /*0a30*/  DMUL R60, R28, R10 ;  /* 0x0000000a1c3c7228 */ /* 0x000fd60000000000 */
[----:B------:R-:W-:Y:S05]  /*0a40*/  CALL.REL.NOINC `($_Z8SimulatePdiP17curandStateXORWOW$__internal_accurate_pow) ;  /* 0x0000002000347944 */ /* 0x000fea0003c00000 */
[----:B------:R-:W-:Y:S05]  /*0a50*/  BSYNC.RECONVERGENT B0 ;  /* 0x0000000000007941 */ /* 0x000fea0003800200 */
.L_x_15:
[C---:B------:R-:W-:Y:S01]  /*0a60*/  DADD R4, R34.reuse, 2 ;  /* 0x4000000022047429 */ /* 0x040fe20000000000 */
[----:B------:R-:W-:Y:S01]  /*0a70*/  BSSY.RECONVERGENT B0, `(.L_x_16) ;  /* 0x000000f000007945 */ /* 0x000fe20003800200 */
[C---:B------:R-:W-:Y:S02]  /*0a80*/  DSETP.NEU.AND P2, PT, R34.reuse, RZ, PT ;  /* 0x000000ff2200722a */ /* 0x040fe40003f4d000 */
[----:B------:R-:W-:Y:S02]  /*0a90*/  DSETP.NEU.AND P1, PT, R34, 1, PT ;  /* 0x3ff000002200742a */ /* 0x000fe40003f2d000 */
[----:B------:R-:W-:-:S04]  /*0aa0*/  DADD R42, -RZ, |R34| ;  /* 0x00000000ff2a7229 */ /* 0x000fc80000000522 */
        /* <DEDUP_REMOVED lines=11> */
.L_x_17:
[----:B------:R-:W-:Y:S05]  /*0b60*/  BSYNC.RECONVERGENT B0 ;  /* 0x0000000000007941 */ /* 0x000fea0003800200 */
.L_x_16:
[----:B------:R-:W-:Y:S01]  /*0b70*/  FSEL R10, R4, RZ, P1 ;  /* 0x000000ff040a7208 */ /* 0x000fe20000800000 */
[----:B------:R-:W-:Y:S01]  /*0b80*/  BSSY.RECONVERGENT B0, `(.L_x_18) ;  /* 0x0000008000007945 */ /* 0x000fe20003800200 */
[----:B------:R-:W-:Y:S01]  /*0b90*/  FSEL R11, R5, 1.875, P1 ;  /* 0x3ff00000050b7808 */ /* 0x000fe20000800000 */
[----:B------:R-:W-:Y:S01]  /*0ba0*/  IMAD.MOV.U32 R41, RZ, RZ, R43 ;  /* 0x000000ffff297224 */ /* 0x000fe200078e002b */
[----:B------:R-:W-:Y:S01]  /*0bb0*/  MOV R4, 0xc00 ;  /* 0x00000c0000047802 */ /* 0x000fe20000000f00 */
[----:B------:R-:W-:Y:S02]  /*0bc0*/  IMAD.MOV.U32 R0, RZ, RZ, RZ ;  /* 0x000000ffff007224 */ /* 0x000fe400078e00ff */
[----:B------:R-:W-:Y:S01]  /*0bd0*/  IMAD.MOV.U32 R3, RZ, RZ, 0x40100000 ;  /* 0x40100000ff037424 */ /* 0x000fe200078e00ff */
[----:B------:R-:W-:-:S11]  /*0be0*/  DMUL R10, R10, UR40 ;  /* 0x000000280a0a7c28 */ /* 0x000fd60008000000 */
[----:B------:R-:W-:Y:S05]  /*0bf0*/  CALL.REL.NOINC `($_Z8SimulatePdiP17curandStateXORWOW$__internal_accurate_pow) ;  /* 0x0000001c00c87944 */ /* 0x000fea0003c00000 */
[----:B------:R-:W-:Y:S05]  /*0c00*/  BSYNC.RECONVERGENT B0 ;  /* 0x0000000000007941 */ /* 0x000fea0003800200 */
.L_x_18:
[C---:B------:R-:W-:Y:S01]  /*0c10*/  DADD R4, R34.reuse, 4 ;  /* 0x4010000022047429 */ /* 0x040fe20000000000 */
[----:B------:R-:W-:Y:S01]  /*0c20*/  BSSY.RECONVERGENT B0, `(.L_x_19) ;  /* 0x000000d000007945 */ /* 0x000fe20003800200 */
[----:B------:R-:W-:-:S08]  /*0c30*/  DSETP.NEU.AND P1, PT, R34, 1, PT ;  /* 0x3ff000002200742a */ /* 0x000fd00003f2d000 */
        /* <DEDUP_REMOVED lines=11> */
.L_x_20:
[----:B------:R-:W-:Y:S05]  /*0cf0*/  BSYNC.RECONVERGENT B0 ;  /* 0x0000000000007941 */ /* 0x000fea0003800200 */
.L_x_19:
[----:B------:R-:W-:Y:S01]  /*0d00*/  FSEL R4, R4, RZ, P1 ;  /* 0x000000ff04047208 */ /* 0x000fe20000800000 */
[----:B------:R-:W-:Y:S01]  /*0d10*/  DADD R42, -RZ, |R20| ;  /* 0x00000000ff2a7229 */ /* 0x000fe20000000514 */
[----:B------:R-:W-:Y:S01]  /*0d20*/  FSEL R5, R5, 1.875, P1 ;  /* 0x3ff0000005057808 */ /* 0x000fe20000800000 */
[----:B------:R-:W-:Y:S01]  /*0d30*/  BSSY.RECONVERGENT B0, `(.L_x_21) ;  /* 0x0000008000007945 */ /* 0x000fe20003800200 */
[----:B------:R-:W-:Y:S02]  /*0d40*/  IMAD.MOV.U32 R0, RZ, RZ, RZ ;  /* 0x000000ffff007224 */ /* 0x000fe400078e00ff */
[----:B------:R-:W-:Y:S02]  /*0d50*/  IMAD.MOV.U32 R3, RZ, RZ, 0x40000000 ;  /* 0x40000000ff037424 */ /* 0x000fe400078e00ff */
[----:B------:R-:W-:-:S03]  /*0d60*/  DMUL R4, R4, UR38 ;  /* 0x0000002604047c28 */ /* 0x000fc60008000000 */
[----:B------:R-:W-:-:S05]  /*0d70*/  IMAD.MOV.U32 R41, RZ, RZ, R43 ;  /* 0x000000ffff297224 */ /* 0x000fca00078e002b */
[----:B------:R-:W-:Y:S01]  /*0d80*/  DFMA R10, R10, 0.5, R4 ;  /* 0x3fe000000a0a782b */ /* 0x000fe20000000004 */
[----:B------:R-:W-:-:S10]  /*0d90*/  MOV R4, 0xdb0 ;  /* 0x00000db000047802 */ /* 0x000fd40000000f00 */
[----:B------:R-:W-:Y:S05]  /*0da0*/  CALL.REL.NOINC `($_Z8SimulatePdiP17curandStateXORWOW$__internal_accurate_pow) ;  /* 0x0000001c005c7944 */ /* 0x000fea0003c00000 */
[----:B------:R-:W-:Y:S05]  /*0db0*/  BSYNC.RECONVERGENT B0 ;  /* 0x0000000000007941 */ /* 0x000fea0003800200 */
.L_x_21:
[C---:B------:R-:W-:Y:S01]  /*0dc0*/  DADD R4, R20.reuse, 2 ;  /* 0x4000000014047429 */ /* 0x040fe20000000000 */
[----:B------:R-:W-:Y:S01]  /*0dd0*/  BSSY.RECONVERGENT B0, `(.L_x_22) ;  /* 0x0000013000007945 */ /* 0x000fe20003800200 */
[C---:B------:R-:W-:Y:S02]  /*0de0*/  DSETP.NEU.AND P2, PT, R20.reuse, RZ, PT ;  /* 0x000000ff1400722a */ /* 0x040fe40003f4d000 */
[----:B------:R-:W-:Y:S02]  /*0df0*/  DSETP.NEU.AND P3, PT, R20, 1, PT ;  /* 0x3ff000001400742a */ /* 0x000fe40003f6d000 */
[----:B------:R-:W-:Y:S02]  /*0e00*/  DADD R42, -RZ, |R20| ;  /* 0x00000000ff2a7229 */ /* 0x000fe40000000514 */
[----:B------:R-:W-:Y:S02]  /*0e10*/  FSEL R14, R0, RZ, P2 ;  /* 0x000000ff000e7208 */ /* 0x000fe40001000000 */
[----:B------:R-:W-:-:S02]  /*0e20*/  LOP3.LUT R5, R5, 0x7ff00000, RZ, 0xc0, !PT ;  /* 0x7ff0000005057812 */ /* 0x000fc400078ec0ff */
[----:B------:R-:W-:Y:S01]  /*0e30*/  FSEL R15, R47, RZ, P2 ;  /* 0x000000ff2f0f7208 */ /* 0x000fe20001000000 */
[----:B------:R-:W-:Y:S01]  /*0e40*/  IMAD.MOV.U32 R8, RZ, RZ, R14 ;  /* 0x000000ffff087224 */ /* 0x000fe200078e000e */
[----:B------:R-:W-:-:S03]  /*0e50*/  ISETP.NE.AND P0, PT, R5, 0x7ff00000, PT ;  /* 0x7ff000000500780c */ /* 0x000fc60003f05270 */
[----:B------:R-:W-:-:S10]  /*0e60*/  IMAD.MOV.U32 R9, RZ, RZ, R15 ;  /* 0x000000ffff097224 */ /* 0x000fd400078e000f */
[----:B------:R-:W-:Y:S05]  /*0e70*/  @P0 BRA `(.L_x_23) ;  /* 0x0000000000200947 */ /* 0x000fea0003800000 */
[----:B------:R-:W-:-:S14]  /*0e80*/  DSETP.NAN.AND P0, PT, R20, R20, PT ;  /* 0x000000141400722a */ /* 0x000fdc0003f08000 */
[----:B------:R-:W-:Y:S01]  /*0e90*/  @P0 DADD R8, R20, 2 ;  /* 0x4000000014080429 */ /* 0x000fe20000000000 */
[----:B------:R-:W-:Y:S10]  /*0ea0*/  @P0 BRA `(.L_x_23) ;  /* 0x0000000000140947 */ /* 0x000ff40003800000 */
[----:B------:R-:W-:Y:S01]  /*0eb0*/  DSETP.NEU.AND P0, PT, |R20|, +INF , PT ;  /* 0x7ff000001400742a */ /* 0x000fe20003f0d200 */
[----:B------:R-:W-:Y:S02]  /*0ec0*/  IMAD.MOV.U32 R8, RZ, RZ, R14 ;  /* 0x000000ffff087224 */ /* 0x000fe400078e000e */
[----:B------:R-:W-:-:S11]  /*0ed0*/  IMAD.MOV.U32 R9, RZ, RZ, R15 ;  /* 0x000000ffff097224 */ /* 0x000fd600078e000f */
[----:B------:R-:W-:Y:S02]  /*0ee0*/  @!P0 IMAD.MOV.U32 R8, RZ, RZ, 0x0 ;  /* 0x00000000ff088424 */ /* 0x000fe400078e00ff */
[----:B------:R-:W-:-:S07]  /*0ef0*/  @!P0 IMAD.MOV.U32 R9, RZ, RZ, 0x7ff00000 ;  /* 0x7ff00000ff098424 */ /* 0x000fce00078e00ff */
.L_x_23:
[----:B------:R-:W-:Y:S05]  /*0f00*/  BSYNC.RECONVERGENT B0 ;  /* 0x0000000000007941 */ /* 0x000fea0003800200 */
.L_x_22:
[----:B------:R-:W-:Y:S01]  /*0f10*/  FSEL R8, R8, RZ, P3 ;  /* 0x000000ff08087208 */ /* 0x000fe20001800000 */
[----:B------:R-:W-:Y:S01]  /*0f20*/  BSSY.RECONVERGENT B0, `(.L_x_24) ;  /* 0x0000008000007945 */ /* 0x000fe20003800200 */
[----:B------:R-:W-:Y:S01]  /*0f30*/  FSEL R9, R9, 1.875, P3 ;  /* 0x3ff0000009097808 */ /* 0x000fe20001800000 */
[----:B------:R-:W-:Y:S01]  /*0f40*/  IMAD.MOV.U32 R0, RZ, RZ, RZ ;  /* 0x000000ffff007224 */ /* 0x000fe200078e00ff */
[----:B------:R-:W-:Y:S01]  /*0f50*/  MOV R41, R43 ;  /* 0x0000002b00297202 */ /* 0x000fe20000000f00 */
[----:B------:R-:W-:Y:S01]  /*0f60*/  IMAD.MOV.U32 R3, RZ, RZ, 0x40100000 ;  /* 0x40100000ff037424 */ /* 0x000fe200078e00ff */
[----:B------:R-:W-:Y:S02]  /*0f70*/  MOV R4, 0xfa0 ;  /* 0x00000fa000047802 */ /* 0x000fe40000000f00 */
[----:B------:R-:W-:-:S11]  /*0f80*/  DMUL R8, R8, UR40 ;  /* 0x0000002808087c28 */ /* 0x000fd60008000000 */
[----:B------:R-:W-:Y:S05]  /*0f90*/  CALL.REL.NOINC `($_Z8SimulatePdiP17curandStateXORWOW$__internal_accurate_pow) ;  /* 0x0000001800e07944 */ /* 0x000fea0003c00000 */
[----:B------:R-:W-:Y:S05]  /*0fa0*/  BSYNC.RECONVERGENT B0 ;  /* 0x0000000000007941 */ /* 0x000fea0003800200 */
.L_x_24:
[----:B------:R-:W0:Y:S01]  /*0fb0*/  LDC.64 R50, c[0x3][0x58] ;  /* 0x00c01600ff327b82 */ /* 0x000e220000000a00 */
[----:B------:R-:W0:Y:S01]  /*0fc0*/  MUFU.RCP64H R13, UR45 ;  /* 0x0000002d000d7d08 */ /* 0x000e220008001800 */
[----:B------:R-:W-:Y:S01]  /*0fd0*/  IMAD.MOV.U32 R12, RZ, RZ, 0x1 ;  /* 0x00000001ff0c7424 */ /* 0x000fe200078e00ff */
[----:B------:R-:W-:Y:S05]  /*0fe0*/  BSSY.RECONVERGENT B0, `(.L_x_25) ;  /* 0x0000018000007945 */ /* 0x000fea0003800200 */
[----:B0-----:R-:W-:-:S08]  /*0ff0*/  DFMA R42, R12, -R50, 1 ;  /* 0x3ff000000c2a742b */ /* 0x001fd00000000832 */
[----:B------:R-:W-:-:S08]  /*1000*/  DFMA R42, R42, R42, R42 ;  /* 0x0000002a2a2a722b */ /* 0x000fd0000000002a */
[----:B------:R-:W-:Y:S02]  /*1010*/  DFMA R42, R12, R42, R12 ;  /* 0x0000002a0c2a722b */ /* 0x000fe4000000000c */
[----:B------:R-:W-:-:S06]  /*1020*/  DADD R12, R20, 4 ;  /* 0x40100000140c7429 */ /* 0x000fcc0000000000 */
[----:B------:R-:W-:Y:S01]  /*1030*/  DFMA R44, R42, -R50, 1 ;  /* 0x3ff000002a2c742b */ /* 0x000fe20000000832 */
[----:B------:R-:W-:-:S03]  /*1040*/  FSEL R12, R0, RZ, P2 ;  /* 0x000000ff000c7208 */ /* 0x000fc60001000000 */
[----:B------:R-:W-:Y:S02]  /*1050*/  LOP3.LUT R6, R13, 0x7ff00000, RZ, 0xc0, !PT ;  /* 0x7ff000000d067812 */ /* 0x000fe400078ec0ff */
[----:B------:R-:W-:Y:S02]  /*1060*/  FSEL R13, R47, RZ, P2 ;  /* 0x000000ff2f0d7208 */ /* 0x000fe40001000000 */
[----:B------:R-:W-:Y:S01]  /*1070*/  DFMA R44, R42, R44, R42 ;  /* 0x0000002c2a2c722b */ /* 0x000fe2000000002a */
[----:B------:R-:W-:Y:S01]  /*1080*/  ISETP.NE.AND P0, PT, R6, 0x7ff00000, PT ;  /* 0x7ff000000600780c */ /* 0x000fe20003f05270 */
[----:B------:R-:W-:Y:S02]  /*1090*/  IMAD.MOV.U32 R42, RZ, RZ, R12 ;  /* 0x000000ffff2a7224 */ /* 0x000fe400078e000c */
[----:B------:R-:W-:-:S04]  /*10a0*/  IMAD.MOV.U32 R43, RZ, RZ, R13 ;  /* 0x000000ffff2b7224 */ /* 0x000fc800078e000d */
[----:B------:R-:W-:-:S08]  /*10b0*/  DMUL R48, R60, R44 ;  /* 0x0000002c3c307228 */ /* 0x000fd00000000000 */
[----:B------:R-:W-:Y:S01]  /*10c0*/  DFMA R46, R48, -R50, R60 ;  /* 0x80000032302e722b */ /* 0x000fe2000000003c */
[----:B------:R-:W-:Y:S10]  /*10d0*/  @P0 BRA `(.L_x_26) ;  /* 0x0000000000200947 */ /* 0x000ff40003800000 */
        /* <DEDUP_REMOVED lines=8> */
.L_x_26:
[----:B------:R-:W-:Y:S05]  /*1160*/  BSYNC.RECONVERGENT B0 ;  /* 0x0000000000007941 */ /* 0x000fea0003800200 */
.L_x_25:
[----:B------:R-:W-:Y:S01]  /*1170*/  FSEL R50, R42, RZ, P3 ;  /* 0x000000ff2a327208 */ /* 0x000fe20001800000 */
[----:B------:R-:W0:Y:S01]  /*1180*/  LDC R16, c[0x3][0x58] ;  /* 0x00c01600ff107b82 */ /* 0x000e220000000800 */
[----:B------:R-:W-:Y:S01]  /*1190*/  FSEL R51, R43, 1.875, P3 ;  /* 0x3ff000002b337808 */ /* 0x000fe20001800000 */
[----:B------:R-:W-:Y:S01]  /*11a0*/  DFMA R42, R44, R46, R48 ;  /* 0x0000002e2c2a722b */ /* 0x000fe20000000030 */
[----:B------:R-:W-:Y:S01]  /*11b0*/  FSETP.GEU.AND P1, PT, |R61|, 6.5827683646048100446e-37, PT ;  /* 0x036000003d00780b */ /* 0x000fe20003f2e200 */
[----:B------:R-:W-:Y:S03]  /*11c0*/  BSSY.RECONVERGENT B0, `(.L_x_27) ;  /* 0x000000d000007945 */ /* 0x000fe60003800200 */
[----:B------:R-:W-:Y:S01]  /*11d0*/  DMUL R44, R50, UR38 ;  /* 0x00000026322c7c28 */ /* 0x000fe20008000000 */
[----:B------:R-:W1:Y:S04]  /*11e0*/  LDC R25, c[0x3][0x5c] ;  /* 0x00c01700ff197b82 */ /* 0x000e680000000800 */
[----:B------:R-:W-:-:S03]  /*11f0*/  FFMA R0, RZ, UR45, R43 ;  /* 0x0000002dff007c23 */ /* 0x000fc6000800002b */
[----:B------:R-:W-:Y:S02]  /*1200*/  DFMA R8, R8, 0.5, R44 ;  /* 0x3fe000000808782b */ /* 0x000fe4000000002c */
[----:B------:R-:W-:-:S06]  /*1210*/  FSETP.GT.AND P0, PT, |R0|, 1.469367938527859385e-39, PT ;  /* 0x001000000000780b */ /* 0x000fcc0003f04200 */
[----:B------:R-:W-:-:S07]  /*1220*/  DADD R8, R10, R8 ;  /* 0x000000000a087229 */ /* 0x000fce0000000008 */
[----:B------:R-:W-:Y:S05]  /*1230*/  @P0 BRA P1, `(.L_x_28) ;  /* 0x0000000000140947 */ /* 0x000fea0000800000 */
[----:B------:R-:W-:Y:S01]  /*1240*/  IMAD.MOV.U32 R10, RZ, RZ, R60 ;  /* 0x000000ffff0a7224 */ /* 0x000fe200078e003c */
[----:B------:R-:W-:Y:S01]  /*1250*/  MOV R0, 0x1280 ;  /* 0x0000128000007802 */ /* 0x000fe20000000f00 */
[----:B------:R-:W-:-:S07]  /*1260*/  IMAD.MOV.U32 R11, RZ, RZ, R61 ;  /* 0x000000ffff0b7224 */ /* 0x000fce00078e003d */
[----:B01----:R-:W-:Y:S05]  /*1270*/  CALL.REL.NOINC `($__internal_0_$__cuda_sm20_div_rn_f64_full) ;  /* 0x0000000c00fc7944 */ /* 0x003fea0003c00000 */
[----:B------:R-:W-:-:S07]  /*1280*/  IMAD.MOV.U32 R42, RZ, RZ, R4 ;  /* 0x000000ffff2a7224 */ /* 0x000fce00078e0004 */
.L_x_28:
[----:B------:R-:W-:Y:S05]  /*1290*/  BSYNC.RECONVERGENT B0 ;  /* 0x0000000000007941 */ /* 0x000fea0003800200 */
.L_x_27:
[----:B------:R-:W2:Y:S01]  /*12a0*/  LDG.E.64 R10, desc[UR42][R26.64] ;  /* 0x0000002a1a0a7981 */ /* 0x000ea2000c1e1b00 */
[----:B------:R-:W-:Y:S01]  /*12b0*/  BSSY.RECONVERGENT B0, `(.L_x_29) ;  /* 0x000000a000007945 */ /* 0x000fe20003800200 */
[----:B------:R-:W-:Y:S01]  /*12c0*/  DFMA R8, R8, UR36, R42 ;  /* 0x0000002408087c2b */ /* 0x000fe2000800002a */
[----:B------:R-:W-:Y:S01]  /*12d0*/  IMAD.MOV.U32 R0, RZ, RZ, RZ ;  /* 0x000000ffff007224 */ /* 0x000fe200078e00ff */
[----:B------:R-:W-:Y:S01]  /*12e0*/  MOV R4, 0x1350 ;  /* 0x0000135000047802 */ /* 0x000fe20000000f00 */
[----:B------:R-:W-:Y:S01]  /*12f0*/  IMAD.MOV.U32 R3, RZ, RZ, 0x40000000 ;  /* 0x40000000ff037424 */ /* 0x000fe200078e00ff */
[----:B--2---:R-:W-:-:S08]  /*1300*/  DADD R58, R58, -R10 ;  /* 0x000000003a3a7229 */ /* 0x004fd0000000080a */
[----:B------:R-:W-:-:S10]  /*1310*/  DADD R44, -RZ, |R58| ;  /* 0x00000000ff2c7229 */ /* 0x000fd4000000053a */
[----:B------:R-:W-:Y:S02]  /*1320*/  IMAD.MOV.U32 R42, RZ, RZ, R44 ;  /* 0x000000ffff2a7224 */ /* 0x000fe400078e002c */
[----:B------:R-:W-:-:S07]  /*1330*/  IMAD.MOV.U32 R41, RZ, RZ, R45 ;  /* 0x000000ffff297224 */ /* 0x000fce00078e002d */
[----:B01----:R-:W-:Y:S05]  /*1340*/  CALL.REL.NOINC `($_Z8SimulatePdiP17curandStateXORWOW$__internal_accurate_pow) ;  /* 0x0000001400f47944 */ /* 0x003fea0003c00000 */
[----:B------:R-:W-:Y:S05]  /*1350*/  BSYNC.RECONVERGENT B0 ;  /* 0x0000000000007941 */ /* 0x000fea0003800200 */
.L_x_29:
[----:B------:R-:W-:Y:S01]  /*1360*/  DADD R42, R58, 2 ;  /* 0x400000003a2a7429 */ /* 0x000fe20000000000 */
[----:B------:R-:W-:Y:S01]  /*1370*/  BSSY.RECONVERGENT B0, `(.L_x_30) ;  /* 0x0000011000007945 */ /* 0x000fe20003800200 */
[----:B------:R-:W-:Y:S02]  /*1380*/  DADD R60, -R20, R10 ;  /* 0x00000000143c7229 */ /* 0x000fe4000000010a */
[C---:B------:R-:W-:Y:S02]  /*1390*/  DSETP.NEU.AND P0, PT, R58.reuse, RZ, PT ;  /* 0x000000ff3a00722a */ /* 0x040fe40003f0d000 */
[----:B------:R-:W-:-:S04]  /*13a0*/  DSETP.NEU.AND P2, PT, R58, 1, PT ;  /* 0x3ff000003a00742a */ /* 0x000fc80003f4d000 */
[----:B------:R-:W-:Y:S01]  /*13b0*/  LOP3.LUT R3, R43, 0x7ff00000, RZ, 0xc0, !PT ;  /* 0x7ff000002b037812 */ /* 0x000fe200078ec0ff */
[----:B------:R-:W-:Y:S01]  /*13c0*/  DADD R42, -RZ, |R60| ;  /* 0x00000000ff2a7229 */ /* 0x000fe2000000053c */
[----:B------:R-:W-:Y:S02]  /*13d0*/  FSEL R44, R0, RZ, P0 ;  /* 0x000000ff002c7208 */ /* 0x000fe40000000000 */
[----:B------:R-:W-:Y:S02]  /*13e0*/  ISETP.NE.AND P1, PT, R3, 0x7ff00000, PT ;  /* 0x7ff000000300780c */ /* 0x000fe40003f25270 */
[----:B------:R-:W-:-:S05]  /*13f0*/  FSEL R45, R47, RZ, P0 ;  /* 0x000000ff2f2d7208 */ /* 0x000fca0000000000 */
[----:B------:R-:W-:-:S06]  /*1400*/  IMAD.MOV.U32 R41, RZ, RZ, R43 ;  /* 0x000000ffff297224 */ /* 0x000fcc00078e002b */
[----:B------:R-:W-:Y:S05]  /*1410*/  @P1 BRA `(.L_x_31) ;  /* 0x0000000000181947 */ /* 0x000fea0003800000 */
[----:B------:R-:W-:-:S14]  /*1420*/  DSETP.NAN.AND P0, PT, R58, R58, PT ;  /* 0x0000003a3a00722a */ /* 0x000fdc0003f08000 */
[----:B------:R-:W-:Y:S01]  /*1430*/  @P0 DADD R44, R58, 2 ;  /* 0x400000003a2c0429 */ /* 0x000fe20000000000 */
[----:B------:R-:W-:Y:S10]  /*1440*/  @P0 BRA `(.L_x_31) ;  /* 0x00000000000c0947 */ /* 0x000ff40003800000 */
[----:B------:R-:W-:-:S14]  /*1450*/  DSETP.NEU.AND P0, PT, |R58|, +INF , PT ;  /* 0x7ff000003a00742a */ /* 0x000fdc0003f0d200 */
[----:B------:R-:W-:Y:S02]  /*1460*/  @!P0 IMAD.MOV.U32 R44, RZ, RZ, 0x0 ;  /* 0x00000000ff2c8424 */ /* 0x000fe400078e00ff */
[----:B------:R-:W-:-:S07]  /*1470*/  @!P0 IMAD.MOV.U32 R45, RZ, RZ, 0x7ff00000 ;  /* 0x7ff00000ff2d8424 */ /* 0x000fce00078e00ff */
.L_x_31:
[----:B------:R-:W-:Y:S05]  /*1480*/  BSYNC.RECONVERGENT B0 ;  /* 0x0000000000007941 */ /* 0x000fea0003800200 */
.L_x_30:
[----:B------:R-:W-:Y:S01]  /*1490*/  BSSY.RECONVERGENT B0, `(.L_x_32) ;  /* 0x0000007000007945 */ /* 0x000fe20003800200 */
[----:B------:R-:W-:Y:S01]  /*14a0*/  FSEL R58, R44, RZ, P2 ;  /* 0x000000ff2c3a7208 */ /* 0x000fe20001000000 */
[----:B------:R-:W-:Y:S01]  /*14b0*/  IMAD.MOV.U32 R0, RZ, RZ, RZ ;  /* 0x000000ffff007224 */ /* 0x000fe200078e00ff */
[----:B------:R-:W-:Y:S01]  /*14c0*/  FSEL R59, R45, 1.875, P2 ;  /* 0x3ff000002d3b7808 */ /* 0x000fe20001000000 */
[----:B------:R-:W-:Y:S01]  /*14d0*/  IMAD.MOV.U32 R3, RZ, RZ, 0x40000000 ;  /* 0x40000000ff037424 */ /* 0x000fe200078e00ff */
[----:B------:R-:W-:-:S07]  /*14e0*/  MOV R4, 0x1500 ;  /* 0x0000150000047802 */ /* 0x000fce0000000f00 */
[----:B------:R-:W-:Y:S05]  /*14f0*/  CALL.REL.NOINC `($_Z8SimulatePdiP17curandStateXORWOW$__internal_accurate_pow) ;  /* 0x0000001400887944 */ /* 0x000fea0003c00000 */
[----:B------:R-:W-:Y:S05]  /*1500*/  BSYNC.RECONVERGENT B0 ;  /* 0x0000000000007941 */ /* 0x000fea0003800200 */
.L_x_32:
        /* <DEDUP_REMOVED lines=13> */
[----:B------:R-:W-:Y:S01]  /*15e0*/  @!P0 IMAD.MOV.U32 R42, RZ, RZ, 0x0 ;  /* 0x00000000ff2a8424 */ /* 0x000fe200078e00ff */
[----:B------:R-:W-:-:S07]  /*15f0*/  @!P0 MOV R43, 0x7ff00000 ;  /* 0x7ff00000002b8802 */ /* 0x000fce0000000f00 */
.L_x_34:
[----:B------:R-:W-:Y:S05]  /*1600*/  BSYNC.RECONVERGENT B0 ;  /* 0x0000000000007941 */ /* 0x000fea0003800200 */
.L_x_33:
[----:B------:R-:W-:Y:S01]  /*1610*/  FSEL R42, R42, RZ, P2 ;  /* 0x000000ff2a2a7208 */ /* 0x000fe20001000000 */
[----:B------:R-:W-:Y:S01]  /*1620*/  DADD R44, -RZ, |R10| ;  /* 0x00000000ff2c7229 */ /* 0x000fe2000000050a */
[----:B------:R-:W-:Y:S01]  /*1630*/  FSEL R43, R43, 1.875, P2 ;  /* 0x3ff000002b2b7808 */ /* 0x000fe20001000000 */
[----:B------:R-:W-:Y:S01]  /*1640*/  BSSY.RECONVERGENT B0, `(.L_x_35) ;  /* 0x0000009000007945 */ /* 0x000fe20003800200 */
[----:B------:R-:W-:Y:S01]  /*1650*/  IMAD.MOV.U32 R0, RZ, RZ, RZ ;  /* 0x000000ffff007224 */ /* 0x000fe200078e00ff */
[----:B------:R-:W-:Y:S01]  /*1660*/  MOV R4, 0x16d0 ;  /* 0x000016d000047802 */ /* 0x000fe20000000f00 */
[----:B------:R-:W-:Y:S02]  /*1670*/  IMAD.MOV.U32 R3, RZ, RZ, 0x40000000 ;  /* 0x40000000ff037424 */ /* 0x000fe400078e00ff */
[----:B------:R-:W-:-:S03]  /*1680*/  DADD R58, R58, R42 ;  /* 0x000000003a3a7229 */ /* 0x000fc6000000002a */
[----:B------:R-:W-:Y:S02]  /*1690*/  IMAD.MOV.U32 R42, RZ, RZ, R44 ;  /* 0x000000ffff2a7224 */ /* 0x000fe400078e002c */
[----:B------:R-:W-:-:S03]  /*16a0*/  IMAD.MOV.U32 R41, RZ, RZ, R45 ;  /* 0x000000ffff297224 */ /* 0x000fc600078e002d */
[----:B------:R-:W-:-:S11]  /*16b0*/  DMUL R58, R28, R58 ;  /* 0x0000003a1c3a7228 */ /* 0x000fd60000000000 */
[----:B------:R-:W-:Y:S05]  /*16c0*/  CALL.REL.NOINC `($_Z8SimulatePdiP17curandStateXORWOW$__internal_accurate_pow) ;  /* 0x0000001400147944 */ /* 0x000fea0003c00000 */
[----:B------:R-:W-:Y:S05]  /*16d0*/  BSYNC.RECONVERGENT B0 ;  /* 0x0000000000007941 */ /* 0x000fea0003800200 */
.L_x_35:
        /* <DEDUP_REMOVED lines=16> */
.L_x_37:
[----:B------:R-:W-:Y:S05]  /*17e0*/  BSYNC.RECONVERGENT B0 ;  /* 0x0000000000007941 */ /* 0x000fea0003800200 */
.L_x_36:
[----:B------:R-:W-:Y:S01]  /*17f0*/  FSEL R60, R42, RZ, P2 ;  /* 0x000000ff2a3c7208 */ /* 0x000fe20001000000 */
[----:B------:R-:W-:Y:S01]  /*1800*/  BSSY.RECONVERGENT B0, `(.L_x_38) ;  /* 0x0000009000007945 */ /* 0x000fe20003800200 */
[----:B------:R-:W-:Y:S01]  /*1810*/  FSEL R61, R43, 1.875, P2 ;  /* 0x3ff000002b3d7808 */ /* 0x000fe20001000000 */
[----:B------:R-:W-:Y:S01]  /*1820*/  IMAD.MOV.U32 R42, RZ, RZ, R44 ;  /* 0x000000ffff2a7224 */ /* 0x000fe200078e002c */
[----:B------:R-:W-:Y:S01]  /*1830*/  MOV R4, 0x1890 ;  /* 0x0000189000047802 */ /* 0x000fe20000000f00 */
[----:B------:R-:W-:Y:S02]  /*1840*/  IMAD.MOV.U32 R41, RZ, RZ, R45 ;  /* 0x000000ffff297224 */ /* 0x000fe400078e002d */
[----:B------:R-:W-:Y:S01]  /*1850*/  IMAD.MOV.U32 R0, RZ, RZ, RZ ;  /* 0x000000ffff007224 */ /* 0x000fe200078e00ff */
[----:B------:R-:W-:Y:S01]  /*1860*/  DMUL R60, R60, UR40 ;  /* 0x000000283c3c7c28 */ /* 0x000fe20008000000 */
[----:B------:R-:W-:-:S10]  /*1870*/  IMAD.MOV.U32 R3, RZ, RZ, 0x40100000 ;  /* 0x40100000ff037424 */ /* 0x000fd400078e00ff */
[----:B------:R-:W-:Y:S05]  /*1880*/  CALL.REL.NOINC `($_Z8SimulatePdiP17curandStateXORWOW$__internal_accurate_pow) ;  /* 0x0000001000a47944 */ /* 0x000fea0003c00000 */
[----:B------:R-:W-:Y:S05]  /*1890*/  BSYNC.RECONVERGENT B0 ;  /* 0x0000000000007941 */ /* 0x000fea0003800200 */
.L_x_38:
[----:B------:R-:W0:Y:S01]  /*18a0*/  LDC.64 R48, c[0x3][0x58] ;  /* 0x00c01600ff307b82 */ /* 0x000e220000000a00 */
[----:B------:R-:W0:Y:S01]  /*18b0*/  MUFU.RCP64H R43, UR45 ;  /* 0x0000002d002b7d08 */ /* 0x000e220008001800 */
[----:B------:R-:W-:Y:S01]  /*18c0*/  IMAD.MOV.U32 R42, RZ, RZ, 0x1 ;  /* 0x00000001ff2a7424 */ /* 0x000fe200078e00ff */
[----:B------:R-:W-:Y:S01]  /*18d0*/  DADD R50, R10, 4 ;  /* 0x401000000a327429 */ /* 0x000fe20000000000 */
[----:B------:R-:W-:Y:S01]  /*18e0*/  BSSY.RECONVERGENT B0, `(.L_x_39) ;  /* 0x0000017000007945 */ /* 0x000fe20003800200 */
[----:B------:R-:W-:Y:S01]  /*18f0*/  DSETP.NEU.AND P4, PT, R20, 1, PT ;  /* 0x3ff000001400742a */ /* 0x000fe20003f8d000 */
[----:B------:R-:W-:Y:S02]  /*1900*/  ISETP.NE.AND P0, PT, R5, 0x7ff00000, PT ;  /* 0x7ff000000500780c */ /* 0x000fe40003f05270 */
[----:B------:R-:W-:Y:S02]  /*1910*/  ISETP.NE.AND P1, PT, R6, 0x7ff00000, PT ;  /* 0x7ff000000600780c */ /* 0x000fe40003f25270 */
[----:B------:R-:W-:-:S02]  /*1920*/  FSEL R4, R0, RZ, P3 ;  /* 0x000000ff00047208 */ /* 0x000fc40001800000 */
[----:B------:R-:W-:Y:S02]  /*1930*/  FSEL R5, R47, RZ, P3 ;  /* 0x000000ff2f057208 */ /* 0x000fe40001800000 */
[----:B------:R-:W-:-:S04]  /*1940*/  LOP3.LUT R3, R51, 0x7ff00000, RZ, 0xc0, !PT ;  /* 0x7ff0000033037812 */ /* 0x000fc800078ec0ff */
[----:B------:R-:W-:Y:S01]  /*1950*/  ISETP.NE.AND P5, PT, R3, 0x7ff00000, PT ;  /* 0x7ff000000300780c */ /* 0x000fe20003fa5270 */
[----:B0-----:R-:W-:-:S08]  /*1960*/  DFMA R44, R42, -R48, 1 ;  /* 0x3ff000002a2c742b */ /* 0x001fd00000000830 */
[----:B------:R-:W-:-:S08]  /*1970*/  DFMA R44, R44, R44, R44 ;  /* 0x0000002c2c2c722b */ /* 0x000fd0000000002c */
[----:B------:R-:W-:-:S08]  /*1980*/  DFMA R44, R42, R44, R42 ;  /* 0x0000002c2a2c722b */ /* 0x000fd0000000002a */
[----:B------:R-:W-:-:S08]  /*1990*/  DFMA R42, R44, -R48, 1 ;  /* 0x3ff000002c2a742b */ /* 0x000fd00000000830 */
[----:B------:R-:W-:Y:S02]  /*19a0*/  DFMA R44, R44, R42, R44 ;  /* 0x0000002a2c2c722b */ /* 0x000fe4000000002c */
[----:B------:R-:W0:Y:S06]  /*19b0*/  LDC.64 R42, c[0x3][0x60] ;  /* 0x00c01800ff2a7b82 */ /* 0x000e2c0000000a00 */
[----:B------:R-:W-:-:S08]  /*19c0*/  DMUL R50, R44, R58 ;  /* 0x0000003a2c327228 */ /* 0x000fd00000000000 */
[----:B------:R-:W-:Y:S01]  /*19d0*/  DFMA R48, R50, -R48, R58 ;  /* 0x800000303230722b */ /* 0x000fe2000000003a */
[----:B------:R-:W-:Y:S10]  /*19e0*/  @P5 BRA `(.L_x_40) ;  /* 0x0000000000185947 */ /* 0x000ff40003800000 */
[----:B------:R-:W-:-:S14]  /*19f0*/  DSETP.NAN.AND P3, PT, R10, R10, PT ;  /* 0x0000000a0a00722a */ /* 0x000fdc0003f68000 */
[----:B------:R-:W-:Y:S01]  /*1a00*/  @P3 DADD R4, R10, 4 ;  /* 0x401000000a043429 */ /* 0x000fe20000000000 */
[----:B------:R-:W-:Y:S10]  /*1a10*/  @P3 BRA `(.L_x_40) ;  /* 0x00000000000c3947 */ /* 0x000ff40003800000 */
[----:B------:R-:W-:-:S14]  /*1a20*/  DSETP.NEU.AND P3, PT, |R10|, +INF , PT ;  /* 0x7ff000000a00742a */ /* 0x000fdc0003f6d200 */
[----:B------:R-:W-:Y:S02]  /*1a30*/  @!P3 IMAD.MOV.U32 R4, RZ, RZ, 0x0 ;  /* 0x00000000ff04b424 */ /* 0x000fe400078e00ff */
[----:B------:R-:W-:-:S07]  /*1a40*/  @!P3 IMAD.MOV.U32 R5, RZ, RZ, 0x7ff00000 ;  /* 0x7ff00000ff05b424 */ /* 0x000fce00078e00ff */
.L_x_40:
[----:B------:R-:W-:Y:S05]  /*1a50*/  BSYNC.RECONVERGENT B0 ;  /* 0x0000000000007941 */ /* 0x000fea0003800200 */
.L_x_39:
[----:B------:R-:W-:Y:S01]  /*1a60*/  BSSY.RECONVERGENT B0, `(.L_x_41) ;  /* 0x000000a000007945 */ /* 0x000fe20003800200 */
[----:B------:R-:W-:Y:S02]  /*1a70*/  FSEL R10, R4, RZ, P2 ;  /* 0x000000ff040a7208 */ /* 0x000fe40001000000 */
[----:B------:R-:W-:Y:S01]  /*1a80*/  FSEL R11, R5, 1.875, P2 ;  /* 0x3ff00000050b7808 */ /* 0x000fe20001000000 */
[----:B------:R-:W-:Y:S06]  /*1a90*/  @P0 BRA `(.L_x_42) ;  /* 0x0000000000180947 */ /* 0x000fec0003800000 */
[----:B------:R-:W-:-:S14]  /*1aa0*/  DSETP.NAN.AND P0, PT, R20, R20, PT ;  /* 0x000000141400722a */ /* 0x000fdc0003f08000 */
[----:B------:R-:W-:Y:S01]  /*1ab0*/  @P0 DADD R14, R20, 2 ;  /* 0x40000000140e0429 */ /* 0x000fe20000000000 */
[----:B------:R-:W-:Y:S10]  /*1ac0*/  @P0 BRA `(.L_x_42) ;  /* 0x00000000000c0947 */ /* 0x000ff40003800000 */
[----:B------:R-:W-:-:S14]  /*1ad0*/  DSETP.NEU.AND P0, PT, |R20|, +INF , PT ;  /* 0x7ff000001400742a */ /* 0x000fdc0003f0d200 */
[----:B------:R-:W-:Y:S02]  /*1ae0*/  @!P0 IMAD.MOV.U32 R14, RZ, RZ, 0x0 ;  /* 0x00000000ff0e8424 */ /* 0x000fe400078e00ff */
[----:B------:R-:W-:-:S07]  /*1af0*/  @!P0 IMAD.MOV.U32 R15, RZ, RZ, 0x7ff00000 ;  /* 0x7ff00000ff0f8424 */ /* 0x000fce00078e00ff */
.L_x_42:
[----:B------:R-:W-:Y:S05]  /*1b00*/  BSYNC.RECONVERGENT B0 ;  /* 0x0000000000007941 */ /* 0x000fea0003800200 */
.L_x_41:
[----:B------:R-:W-:Y:S04]  /*1b10*/  BSSY.RECONVERGENT B0, `(.L_x_43) ;  /* 0x0000008000007945 */ /* 0x000fe80003800200 */
[----:B------:R-:W-:Y:S05]  /*1b20*/  @P1 BRA `(.L_x_44) ;  /* 0x0000000000181947 */ /* 0x000fea0003800000 */
[----:B------:R-:W-:-:S14]  /*1b30*/  DSETP.NAN.AND P0, PT, R20, R20, PT ;  /* 0x000000141400722a */ /* 0x000fdc0003f08000 */
[----:B------:R-:W-:Y:S01]  /*1b40*/  @P0 DADD R12, R20, 4 ;  /* 0x40100000140c0429 */ /* 0x000fe20000000000 */
[----:B------:R-:W-:Y:S10]  /*1b50*/  @P0 BRA `(.L_x_44) ;  /* 0x00000000000c0947 */ /* 0x000ff40003800000 */
[----:B------:R-:W-:-:S14]  /*1b60*/  DSETP.NEU.AND P0, PT, |R20|, +INF , PT ;  /* 0x7ff000001400742a */ /* 0x000fdc0003f0d200 */
[----:B------:R-:W-:Y:S02]  /*1b70*/  @!P0 IMAD.MOV.U32 R12, RZ, RZ, 0x0 ;  /* 0x00000000ff0c8424 */ /* 0x000fe400078e00ff */
[----:B------:R-:W-:-:S07]  /*1b80*/  @!P0 IMAD.MOV.U32 R13, RZ, RZ, 0x7ff00000 ;  /* 0x7ff00000ff0d8424 */ /* 0x000fce00078e00ff */
.L_x_44:
[----:B------:R-:W-:Y:S05]  /*1b90*/  BSYNC.RECONVERGENT B0 ;  /* 0x0000000000007941 */ /* 0x000fea0003800200 */
.L_x_43:
[----:B------:R-:W-:Y:S01]  /*1ba0*/  DFMA R4, R44, R48, R50 ;  /* 0x000000302c04722b */ /* 0x000fe20000000032 */
[----:B------:R-:W-:Y:S01]  /*1bb0*/  FSEL R20, R12, RZ, P4 ;  /* 0x000000ff0c147208 */ /* 0x000fe20002000000 */
[-C--:B0-----:R-:W-:Y:S01]  /*1bc0*/  DMUL R10, R10, R42.reuse ;  /* 0x0000002a0a0a7228 */ /* 0x081fe20000000000 */
[----:B------:R-:W-:Y:S01]  /*1bd0*/  FSEL R21, R13, 1.875, P4 ;  /* 0x3ff000000d157808 */ /* 0x000fe20002000000 */
[----:B------:R-:W-:Y:S01]  /*1be0*/  BSSY.RECONVERGENT B0, `(.L_x_45) ;  /* 0x0000011000007945 */ /* 0x000fe20003800200 */
[----:B------:R-:W-:Y:S02]  /*1bf0*/  FSEL R12, R14, RZ, P4 ;  /* 0x000000ff0e0c7208 */ /* 0x000fe40002000000 */
[----:B------:R-:W-:Y:S02]  /*1c00*/  FSEL R13, R15, 1.875, P4 ;  /* 0x3ff000000f0d7808 */ /* 0x000fe40002000000 */
[----:B------:R-:W-:Y:S01]  /*1c10*/  DMUL R42, R20, R42 ;  /* 0x0000002a142a7228 */ /* 0x000fe20000000000 */
[----:B------:R-:W-:Y:S01]  /*1c20*/  FFMA R0, RZ, UR45, R5 ;  /* 0x0000002dff007c23 */ /* 0x000fe20008000005 */
[----:B------:R-:W-:Y:S01]  /*1c30*/  FSETP.GEU.AND P1, PT, |R59|, 6.5827683646048100446e-37, PT ;  /* 0x036000003b00780b */ /* 0x000fe20003f2e200 */
[----:B------:R-:W-:-:S02]  /*1c40*/  DFMA R10, R60, 0.5, R10 ;  /* 0x3fe000003c0a782b */ /* 0x000fc4000000000a */
[----:B------:R-:W-:Y:S01]  /*1c50*/  DMUL R12, R12, UR40 ;  /* 0x000000280c0c7c28 */ /* 0x000fe20008000000 */
[----:B------:R-:W-:-:S07]  /*1c60*/  FSETP.GT.AND P0, PT, |R0|, 1.469367938527859385e-39, PT ;  /* 0x001000000000780b */ /* 0x000fce0003f04200 */
[----:B------:R-:W-:-:S08]  /*1c70*/  DFMA R12, R12, 0.5, R42 ;  /* 0x3fe000000c0c782b */ /* 0x000fd0000000002a */
[----:B------:R-:W-:Y:S01]  /*1c80*/  DADD R12, R10, R12 ;  /* 0x000000000a0c7229 */ /* 0x000fe2000000000c */
[----:B------:R-:W-:Y:S10]  /*1c90*/  @P0 BRA P1, `(.L_x_46) ;  /* 0x0000000000140947 */ /* 0x000ff40000800000 */
[----:B------:R-:W-:Y:S01]  /*1ca0*/  IMAD.MOV.U32 R10, RZ, RZ, R58 ;  /* 0x000000ffff0a7224 */ /* 0x000fe200078e003a */
[----:B------:R-:W-:Y:S01]  /*1cb0*/  MOV R0, 0x1ce0 ;  /* 0x00001ce000007802 */ /* 0x000fe20000000f00 */
[----:B------:R-:W-:-:S07]  /*1cc0*/  IMAD.MOV.U32 R11, RZ, RZ, R59 ;  /* 0x000000ffff0b7224 */ /* 0x000fce00078e003b */
[----:B------:R-:W-:Y:S05]  /*1cd0*/  CALL.REL.NOINC `($__internal_0_$__cuda_sm20_div_rn_f64_full) ;  /* 0x0000000400647944 */ /* 0x000fea0003c00000 */
[----:B------:R-:W-:-:S07]  /*1ce0*/  IMAD.MOV.U32 R5, RZ, RZ, R43 ;  /* 0x000000ffff057224 */ /* 0x000fce00078e002b */
.L_x_46:
[----:B------:R-:W-:Y:S05]  /*1cf0*/  BSYNC.RECONVERGENT B0 ;  /* 0x0000000000007941 */ /* 0x000fea0003800200 */
.L_x_45:
[----:B------:R-:W-:Y:S01]  /*1d00*/  DFMA R12, R12, UR36, R4 ;  /* 0x000000240c0c7c2b */ /* 0x000fe20008000004 */
[----:B------:R-:W-:Y:S04]  /*1d10*/  BSSY.RECONVERGENT B0, `(.L_x_47) ;  /* 0x0000036000007945 */ /* 0x000fe80003800200 */
[----:B------:R-:W-:Y:S03]  /*1d20*/  BSSY.RELIABLE B1, `(.L_x_48) ;  /* 0x0000033000017945 */ /* 0x000fe60003800100 */
[----:B------:R-:W-:-:S08]  /*1d30*/  DADD R8, R8, -R12 ;  /* 0x0000000008087229 */ /* 0x000fd0000000080c */
[----:B------:R-:W-:-:S14]  /*1d40*/  DSETP.GEU.AND P0, PT, R8, RZ, PT ;  /* 0x000000ff0800722a */ /* 0x000fdc0003f0e000 */
[----:B------:R-:W-:Y:S05]  /*1d50*/  @!P0 BRA `(.L_x_49) ;  /* 0x0000000000bc8947 */ /* 0x000fea0003800000 */
[----:B------:R-:W-:Y:S01]  /*1d60*/  DADD R10, -RZ, -R8 ;  /* 0x00000000ff0a7229 */ /* 0x000fe20000000908 */
[----:B------:R-:W-:Y:S01]  /*1d70*/  BSSY.RECONVERGENT B2, `(.L_x_50) ;  /* 0x0000007000027945 */ /* 0x000fe20003800200 */
[----:B------:R-:W-:Y:S01]  /*1d80*/  IMAD.MOV.U32 R42, RZ, RZ, -0x74eba897 ;  /* 0x8b145769ff2a7424 */ /* 0x000fe200078e00ff */
[----:B------:R-:W-:Y:S02]  /*1d90*/  MOV R41, 0x4005bf0a ;  /* 0x4005bf0a00297802 */ /* 0x000fe40000000f00 */
[----:B------:R-:W-:-:S05]  /*1da0*/  MOV R4, 0x1de0 ;  /* 0x00001de000047802 */ /* 0x000fca0000000f00 */
[----:B------:R-:W-:Y:S02]  /*1db0*/  IMAD.MOV.U32 R0, RZ, RZ, R10 ;  /* 0x000000ffff007224 */ /* 0x000fe400078e000a */
[----:B------:R-:W-:-:S07]  /*1dc0*/  IMAD.MOV.U32 R3, RZ, RZ, R11 ;  /* 0x000000ffff037224 */ /* 0x000fce00078e000b */
[----:B------:R-:W-:Y:S05]  /*1dd0*/  CALL.REL.NOINC `($_Z8SimulatePdiP17curandStateXORWOW$__internal_accurate_pow) ;  /* 0x0000000c00507944 */ /* 0x000fea0003c00000 */
[----:B------:R-:W-:Y:S05]  /*1de0*/  BSYNC.RECONVERGENT B2 ;  /* 0x0000000000027941 */ /* 0x000fea0003800200 */
.L_x_50:
[----:B------:R-:W-:Y:S01]  /*1df0*/  SHF.R.U32.HI R3, RZ, 0x2, R36 ;  /* 0x00000002ff037819 */ /* 0x000fe20000011624 */
[----:B------:R-:W-:Y:S01]  /*1e00*/  IMAD.SHL.U32 R4, R7, 0x10, RZ ;  /* 0x0000001007047824 */ /* 0x000fe200078e00ff */
[----:B------:R0:W-:Y:S01]  /*1e10*/  STG.E.64 desc[UR42][R32.64+0x8], R38 ;  /* 0x0000082620007986 */ /* 0x0001e2000c101b2a */
[----:B------:R-:W-:Y:S01]  /*1e20*/  IMAD.MOV.U32 R12, RZ, RZ, -0x74eba897 ;  /* 0x8b145769ff0c7424 */ /* 0x000fe200078e00ff */
[----:B------:R-:W-:Y:S01]  /*1e30*/  LOP3.LUT R3, R3, R36, RZ, 0x3c, !PT ;  /* 0x0000002403037212 */ /* 0x000fe200078e3cff */
[----:B------:R-:W-:Y:S01]  /*1e40*/  IMAD.MOV.U32 R13, RZ, RZ, 0x4005bf0a ;  /* 0x4005bf0aff0d7424 */ /* 0x000fe200078e00ff */
[----:B------:R-:W-:Y:S01]  /*1e50*/  BSSY.RECONVERGENT B2, `(.L_x_51) ;  /* 0x000001a000027945 */ /* 0x000fe20003800200 */
[----:B------:R-:W-:Y:S01]  /*1e60*/  VIADD R36, R40, 0xb0f8a ;  /* 0x000b0f8a28247836 */ /* 0x000fe20000000000 */
[----:B------:R-:W-:Y:S01]  /*1e70*/  DSETP.NEU.AND P2, PT, R8, RZ, PT ;  /* 0x000000ff0800722a */ /* 0x000fe20003f4d000 */
[C---:B------:R-:W-:Y:S02]  /*1e80*/  IMAD.SHL.U32 R5, R3.reuse, 0x2, RZ ;  /* 0x0000000203057824 */ /* 0x040fe400078e00ff */
[----:B------:R-:W-:Y:S01]  /*1e90*/  IMAD.MOV.U32 R14, RZ, RZ, R7 ;  /* 0x000000ffff0e7224 */ /* 0x000fe200078e0007 */
[----:B------:R0:W-:Y:S01]  /*1ea0*/  STG.E.64 desc[UR42][R32.64], R36 ;  /* 0x0000002420007986 */ /* 0x0001e2000c101b2a */
[----:B------:R-:W-:Y:S01]  /*1eb0*/  IMAD.MOV.U32 R6, RZ, RZ, 0x2f800000 ;  /* 0x2f800000ff067424 */ /* 0x000fe200078e00ff */
[----:B------:R-:W-:Y:S01]  /*1ec0*/  LOP3.LUT R4, R3, R5, R4, 0x96, !PT ;  /* 0x0000000503047212 */ /* 0x000fe200078e9604 */
[----:B------:R-:W-:-:S03]  /*1ed0*/  IMAD.MOV.U32 R46, RZ, RZ, R0 ;  /* 0x000000ffff2e7224 */ /* 0x000fc600078e0000 */
[----:B------:R-:W-:Y:S01]  /*1ee0*/  LOP3.LUT R15, R4, R7, RZ, 0x3c, !PT ;  /* 0x00000007040f7212 */ /* 0x000fe200078e3cff */
[----:B------:R-:W-:-:S04]  /*1ef0*/  DADD R4, -R8, R12 ;  /* 0x0000000008047229 */ /* 0x000fc8000000010c */
[----:B------:R-:W-:Y:S01]  /*1f00*/  IMAD.IADD R3, R15, 0x1, R36 ;  /* 0x000000010f037824 */ /* 0x000fe200078e0224 */
[----:B------:R0:W-:Y:S04]  /*1f10*/  STG.E.64 desc[UR42][R32.64+0x10], R14 ;  /* 0x0000100e20007986 */ /* 0x0001e8000c101b2a */
[----:B------:R-:W-:Y:S02]  /*1f20*/  I2FP.F32.U32 R3, R3 ;  /* 0x0000000300037245 */ /* 0x000fe40000201000 */
[----:B------:R-:W-:-:S03]  /*1f30*/  LOP3.LUT R4, R5, 0x7ff00000, RZ, 0xc0, !PT ;  /* 0x7ff0000005047812 */ /* 0x000fc600078ec0ff */
[----:B------:R-:W-:Y:S01]  /*1f40*/  FFMA R3, R3, R6, 1.1641532182693481445e-10 ;  /* 0x2f00000003037423 */ /* 0x000fe20000000006 */
[----:B------:R-:W-:-:S03]  /*1f50*/  ISETP.NE.AND P0, PT, R4, 0x7ff00000, PT ;  /* 0x7ff000000400780c */ /* 0x000fc60003f05270 */
[----:B------:R0:W1:Y:S10]  /*1f60*/  F2F.F64.F32 R4, R3 ;  /* 0x0000000300047310 */ /* 0x0000740000201800 */
[----:B0-----:R-:W-:Y:S05]  /*1f70*/  @P0 BRA `(.L_x_52) ;  /* 0x00000000001c0947 */ /* 0x001fea0003800000 */
[----:B------:R-:W-:-:S14]  /*1f80*/  DSETP.NAN.AND P0, PT, R8, R8, PT ;  /* 0x000000080800722a */ /* 0x000fdc0003f08000 */
[----:B------:R-:W-:Y:S01]  /*1f90*/  @P0 DADD R46, -R8, R12 ;  /* 0x00000000082e0229 */ /* 0x000fe2000000010c */
[----:B------:R-:W-:Y:S10]  /*1fa0*/  @P0 BRA `(.L_x_52) ;  /* 0x0000000000100947 */ /* 0x000ff40003800000 */
[----:B------:R-:W-:-:S14]  /*1fb0*/  DSETP.NEU.AND P0, PT, |R8|, +INF , PT ;  /* 0x7ff000000800742a */ /* 0x000fdc0003f0d200 */
[----:B------:R-:W-:Y:S01]  /*1fc0*/  @!P0 ISETP.GE.AND P1, PT, R11, RZ, PT ;  /* 0x000000ff0b00820c */ /* 0x000fe20003f26270 */
[----:B------:R-:W-:-:S03]  /*1fd0*/  @!P0 IMAD.MOV.U32 R46, RZ, RZ, RZ ;  /* 0x000000ffff2e8224 */ /* 0x000fc600078e00ff */
[----:B------:R-:W-:-:S09]  /*1fe0*/  @!P0 SEL R47, RZ, 0x7ff00000, !P1 ;  /* 0x7ff00000ff2f8807 */ /* 0x000fd20004800000 */
.L_x_52:
[----:B------:R-:W-:Y:S05]  /*1ff0*/  BSYNC.RECONVERGENT B2 ;  /* 0x0000000000027941 */ /* 0x000fea0003800200 */
.L_x_51:
[----:B------:R-:W-:Y:S02]  /*2000*/  FSEL R6, R46, RZ, P2 ;  /* 0x000000ff2e067208 */ /* 0x000fe40001000000 */
[----:B------:R-:W-:-:S06]  /*2010*/  FSEL R7, R47, 1.875, P2 ;  /* 0x3ff000002f077808 */ /* 0x000fcc0001000000 */
[----:B-1----:R-:W-:-:S14]  /*2020*/  DSETP.GT.AND P0, PT, R6, R4, PT ;  /* 0x000000040600722a */ /* 0x002fdc0003f04000 */
[----:B------:R-:W-:Y:S05]  /*2030*/  @!P0 BREAK.RELIABLE B1 ;  /* 0x0000000000018942 */ /* 0x000fea0003800100 */
[----:B------:R-:W-:Y:S05]  /*2040*/  @!P0 BRA `(.L_x_53) ;  /* 0x0000000000088947 */ /* 0x000fea0003800000 */
.L_x_49:
[----:B------:R-:W-:Y:S05]  /*2050*/  BSYNC.RELIABLE B1 ;  /* 0x0000000000017941 */ /* 0x000fea0003800100 */
.L_x_48:
[----:B------:R0:W-:Y:S02]  /*2060*/  STG.E.64 desc[UR42][R26.64], R34 ;  /* 0x000000221a007986 */ /* 0x0001e4000c101b2a */
.L_x_53:
[----:B------:R-:W-:Y:S05]  /*2070*/  BSYNC.RECONVERGENT B0 ;  /* 0x0000000000007941 */ /* 0x000fea0003800200 */
.L_x_47:
[----:B------:R-:W1:Y:S01]  /*2080*/  S2UR UR4, SR_CTAID.X ;  /* 0x00000000000479c3 */ /* 0x000e620000002500 */
[----:B------:R-:W2:Y:S01]  /*2090*/  LDCU UR5, c[0x0][0x2f8] ;  /* 0x00005f00ff0577ac */ /* 0x000ea20008000800 */
[----:B------:R-:W-:Y:S02]  /*20a0*/  IMAD.MOV.U32 R6, RZ, RZ, R19 ;  /* 0x000000ffff067224 */ /* 0x000fe400078e0013 */
[----:B------:R-:W-:-:S04]  /*20b0*/  IMAD.MOV.U32 R7, RZ, RZ, R18 ;  /* 0x000000ffff077224 */ /* 0x000fc800078e0012 */
[----:B------:R-:W3:Y:S01]  /*20c0*/  LDC R0, c[0x3][0x50] ;  /* 0x00c01400ff007b82 */ /* 0x000ee20000000800 */
[----:B--2---:R-:W-:Y:S01]  /*20d0*/  VIADD R3, R19, -UR5 ;  /* 0x8000000513037c36 */ /* 0x004fe20008000000 */
[----:B-1----:R-:W-:-:S04]  /*20e0*/  USHF.L.U32 UR4, UR4, 0x1, URZ ;  /* 0x0000000104047899 */ /* 0x002fc800080006ff */
[----:B------:R1:W-:Y:S02]  /*20f0*/  STL [R3+0x8], R2 ;  /* 0x0000080203007387 */ /* 0x0003e40000100800 */
[----:B---3--:R-:W-:Y:S01]  /*2100*/  IMAD R5, R17, R0, UR4 ;  /* 0x0000000411057e24 */ /* 0x008fe2000f8e0200 */
[----:B------:R-:W-:-:S04]  /*2110*/  MOV R0, 0x60 ;  /* 0x0000006000007802 */ /* 0x000fc80000000f00 */
[----:B------:R-:W2:Y:S01]  /*2120*/  LDCU.64 UR4, c[0x4][0x50] ;  /* 0x01000a00ff0477ac */ /* 0x000ea20008000a00 */
[----:B------:R-:W-:Y:S01]  /*2130*/  IADD3 R16, PT, PT, R5, 0x1, R2 ;  /* 0x0000000105107810 */ /* 0x000fe20007ffe002 */
[----:B------:R1:W3:Y:S04]  /*2140*/  LDC.64 R8, c[0x4][R0] ;  /* 0x0100000000087b82 */ /* 0x0002e80000000a00 */
[----:B------:R1:W-:Y:S01]  /*2150*/  STL.64 [R3], R16 ;  /* 0x0000001003007387 */ /* 0x0003e20000100a00 */
[----:B--2---:R-:W-:Y:S02]  /*2160*/  IMAD.U32 R4, RZ, RZ, UR4 ;  /* 0x00000004ff047e24 */ /* 0x004fe4000f8e00ff */
[----:B-1----:R-:W-:-:S07]  /*2170*/  IMAD.U32 R5, RZ, RZ, UR5 ;  /* 0x00000005ff057e24 */ /* 0x002fce000f8e00ff */
[----:B------:R-:W-:-:S07]  /*2180*/  LEPC R20, `(.L_x_54) ;  /* 0x000000001014794e */ /* 0x000fce0000000000 */
[----:B0--3--:R-:W-:Y:S05]  /*2190*/  CALL.ABS.NOINC R8 ;  /* 0x0000000008007343 */ /* 0x009fea0003c00000 */
.L_x_54:
[----:B------:R-:W-:-:S13]  /*21a0*/  ISETP.NE.AND P6, PT, R24, RZ, PT ;  /* 0x000000ff1800720c */ /* 0x000fda0003fc5270 */
[----:B------:R-:W-:Y:S05]  /*21b0*/  @!P6 BRA `(.L_x_55) ;  /* 0xffffffe0009ce947 */ /* 0x000fea000383ffff */
[----:B------:R-:W-:Y:S05]  /*21c0*/  BSYNC.RECONVERGENT B6 ;  /* 0x0000000000067941 */ /* 0x000fea0003800200 */
.L_x_8:
[----:B------:R-:W0:Y:S01]  /*21d0*/  LDCU.64 UR4, c[0x3][0x50] ;  /* 0x00c00a00ff0477ac */ /* 0x000e220008000a00 */
[----:B------:R-:W-:-:S05]  /*21e0*/  VIADD R2, R2, 0x1 ;  /* 0x0000000102027836 */ /* 0x000fca0000000000 */
[----:B0-----:R-:W-:-:S04]  /*21f0*/  ISETP.GE.U32.AND P0, PT, R2, UR4, PT ;  /* 0x0000000402007c0c */ /* 0x001fc8000bf06070 */
[----:B------:R-:W-:-:S13]  /*2200*/  ISETP.GE.U32.AND.EX P0, PT, RZ, UR5, PT, P0 ;  /* 0x00000005ff007c0c */ /* 0x000fda000bf06100 */
[----:B------:R-:W-:Y:S05]  /*2210*/  @!P0 BRA `(.L_x_56) ;  /* 0xffffffe000608947 */ /* 0x000fea000383ffff */
.L_x_7:
[----:B------:R-:W-:Y:S05]  /*2220*/  WARPSYNC.ALL ;  /* 0x0000000000007948 */ /* 0x000fea0003800000 */
[----:B------:R-:W-:Y:S01]  /*2230*/  BAR.SYNC.DEFER_BLOCKING 0x0 ;  /* 0x0000000000007b1d */ /* 0x000fe20000010000 */
[----:B------:R-:W-:-:S09]  /*2240*/  UISETP.NE.AND UP0, UPT, UR48, URZ, UPT ;  /* 0x000000ff3000728c */ /* 0x000fd2000bf05270 */
[----:B------:R-:W-:Y:S05]  /*2250*/  BRA.U UP0, `(.L_x_57) ;  /* 0xffffffe1000c7547 */ /* 0x000fea000b83ffff */
[----:B------:R-:W-:Y:S05]  /*2260*/  EXIT ;  /* 0x000000000000794d */ /* 0x000fea0003800000 */
        .weak           $__internal_0_$__cuda_sm20_div_rn_f64_full
        .type           $__internal_0_$__cuda_sm20_div_rn_f64_full,@function
        .size           $__internal_0_$__cuda_sm20_div_rn_f64_full,($__internal_1_$__cuda_sm20_dsqrt_rn_f64_mediumpath_v1 - $__internal_0_$__cuda_sm20_div_rn_f64_full)
$__internal_0_$__cuda_sm20_div_rn_f64_full:
[C---:B------:R-:W-:Y:S01]  /*2270*/  FSETP.GEU.AND P0, PT, |R25|.reuse, 1.469367938527859385e-39, PT ;  /* 0x001000001900780b */ /* 0x040fe20003f0e200 */
[--C-:B------:R-:W-:Y:S01]  /*2280*/  IMAD.MOV.U32 R42, RZ, RZ, R16.reuse ;  /* 0x000000ffff2a7224 */ /* 0x100fe200078e0010 */
[----:B------:R-:W-:Y:S01]  /*2290*/  LOP3.LUT R44, R25, 0x800fffff, RZ, 0xc0, !PT ;  /* 0x800fffff192c7812 */ /* 0x000fe200078ec0ff */
[----:B------:R-:W-:Y:S01]  /*22a0*/  IMAD.MOV.U32 R43, RZ, RZ, R25 ;  /* 0x000000ffff2b7224 */ /* 0x000fe200078e0019 */
[C---:B------:R-:W-:Y:S01]  /*22b0*/  FSETP.GEU.AND P2, PT, |R11|.reuse, 1.469367938527859385e-39, PT ;  /* 0x001000000b00780b */ /* 0x040fe20003f4e200 */
[----:B------:R-:W-:Y:S01]  /*22c0*/  BSSY.RECONVERGENT B1, `(.L_x_58) ;  /* 0x0000054000017945 */ /* 0x000fe20003800200 */
[----:B------:R-:W-:Y:S01]  /*22d0*/  LOP3.LUT R45, R44, 0x3ff00000, RZ, 0xfc, !PT ;  /* 0x3ff000002c2d7812 */ /* 0x000fe200078efcff */
[----:B------:R-:W-:Y:S01]  /*22e0*/  IMAD.MOV.U32 R44, RZ, RZ, R16 ;  /* 0x000000ffff2c7224 */ /* 0x000fe200078e0010 */
[----:B------:R-:W-:Y:S02]  /*22f0*/  MOV R48, 0x1 ;  /* 0x0000000100307802 */ /* 0x000fe40000000f00 */
[----:B------:R-:W-:-:S02]  /*2300*/  LOP3.LUT R3, R11, 0x7ff00000, RZ, 0xc0, !PT ;  /* 0x7ff000000b037812 */ /* 0x000fc400078ec0ff */
[----:B------:R-:W-:Y:S01]  /*2310*/  LOP3.LUT R54, R25, 0x7ff00000, RZ, 0xc0, !PT ;  /* 0x7ff0000019367812 */ /* 0x000fe200078ec0ff */
[----:B------:R-:W-:-:S03]  /*2320*/  @!P0 DMUL R44, R42, 8.98846567431157953865e+307 ;  /* 0x7fe000002a2c8828 */ /* 0x000fc60000000000 */
[----:B------:R-:W-:Y:S01]  /*2330*/  ISETP.GE.U32.AND P1, PT, R3, R54, PT ;  /* 0x000000360300720c */ /* 0x000fe20003f26070 */
[----:B------:R-:W-:Y:S01]  /*2340*/  @!P2 IMAD.MOV.U32 R52, RZ, RZ, RZ ;  /* 0x000000ffff34a224 */ /* 0x000fe200078e00ff */
[----:B------:R-:W-:Y:S01]  /*2350*/  @!P2 LOP3.LUT R4, R43, 0x7ff00000, RZ, 0xc0, !PT ;  /* 0x7ff000002b04a812 */ /* 0x000fe200078ec0ff */
[----:B------:R-:W0:Y:S03]  /*2360*/  MUFU.RCP64H R49, R45 ;  /* 0x0000002d00317308 */ /* 0x000e260000001800 */
[----:B------:R-:W-:Y:S01]  /*2370*/  @!P2 ISETP.GE.U32.AND P3, PT, R3, R4, PT ;  /* 0x000000040300a20c */ /* 0x000fe20003f66070 */
[----:B------:R-:W-:Y:S01]  /*2380*/  IMAD.MOV.U32 R4, RZ, RZ, 0x1ca00000 ;  /* 0x1ca00000ff047424 */ /* 0x000fe200078e00ff */
[----:B------:R-:W-:-:S04]  /*2390*/  @!P0 LOP3.LUT R54, R45, 0x7ff00000, RZ, 0xc0, !PT ;  /* 0x7ff000002d368812 */ /* 0x000fc800078ec0ff */
[----:B------:R-:W-:-:S04]  /*23a0*/  @!P2 SEL R41, R4, 0x63400000, !P3 ;  /* 0x634000000429a807 */ /* 0x000fc80005800000 */
[----:B------:R-:W-:Y:S01]  /*23b0*/  @!P2 LOP3.LUT R41, R41, 0x80000000, R11, 0xf8, !PT ;  /* 0x800000002929a812 */ /* 0x000fe200078ef80b */
[----:B0-----:R-:W-:-:S03]  /*23c0*/  DFMA R46, R48, -R44, 1 ;  /* 0x3ff00000302e742b */ /* 0x001fc6000000082c */
[----:B------:R-:W-:Y:S01]  /*23d0*/  @!P2 LOP3.LUT R53, R41, 0x100000, RZ, 0xfc, !PT ;  /* 0x001000002935a812 */ /* 0x000fe200078efcff */
[----:B------:R-:W-:-:S04]  /*23e0*/  IMAD.MOV.U32 R41, RZ, RZ, R3 ;  /* 0x000000ffff297224 */ /* 0x000fc800078e0003 */
[----:B------:R-:W-:-:S08]  /*23f0*/  DFMA R46, R46, R46, R46 ;  /* 0x0000002e2e2e722b */ /* 0x000fd0000000002e */
[----:B------:R-:W-:Y:S01]  /*2400*/  DFMA R48, R48, R46, R48 ;  /* 0x0000002e3030722b */ /* 0x000fe20000000030 */
[----:B------:R-:W-:Y:S01]  /*2410*/  SEL R47, R4, 0x63400000, !P1 ;  /* 0x63400000042f7807 */ /* 0x000fe20004800000 */
[----:B------:R-:W-:-:S03]  /*2420*/  IMAD.MOV.U32 R46, RZ, RZ, R10 ;  /* 0x000000ffff2e7224 */ /* 0x000fc600078e000a */
[----:B------:R-:W-:-:S03]  /*2430*/  LOP3.LUT R47, R47, 0x800fffff, R11, 0xf8, !PT ;  /* 0x800fffff2f2f7812 */ /* 0x000fc600078ef80b */
[----:B------:R-:W-:-:S03]  /*2440*/  DFMA R50, R48, -R44, 1 ;  /* 0x3ff000003032742b */ /* 0x000fc6000000082c */
[----:B------:R-:W-:-:S05]  /*2450*/  @!P2 DFMA R46, R46, 2, -R52 ;  /* 0x400000002e2ea82b */ /* 0x000fca0000000834 */
[----:B------:R-:W-:-:S05]  /*2460*/  DFMA R48, R48, R50, R48 ;  /* 0x000000323030722b */ /* 0x000fca0000000030 */
[----:B------:R-:W-:-:S03]  /*2470*/  @!P2 LOP3.LUT R41, R47, 0x7ff00000, RZ, 0xc0, !PT ;  /* 0x7ff000002f29a812 */ /* 0x000fc600078ec0ff */
[----:B------:R-:W-:Y:S02]  /*2480*/  DMUL R50, R48, R46 ;  /* 0x0000002e30327228 */ /* 0x000fe40000000000 */
[----:B------:R-:W-:-:S05]  /*2490*/  VIADD R55, R41, 0xffffffff ;  /* 0xffffffff29377836 */ /* 0x000fca0000000000 */
[----:B------:R-:W-:Y:S01]  /*24a0*/  ISETP.GT.U32.AND P0, PT, R55, 0x7feffffe, PT ;  /* 0x7feffffe3700780c */ /* 0x000fe20003f04070 */
[----:B------:R-:W-:Y:S01]  /*24b0*/  VIADD R55, R54, 0xffffffff ;  /* 0xffffffff36377836 */ /* 0x000fe20000000000 */
[----:B------:R-:W-:-:S04]  /*24c0*/  DFMA R52, R50, -R44, R46 ;  /* 0x8000002c3234722b */ /* 0x000fc8000000002e */
[----:B------:R-:W-:-:S04]  /*24d0*/  ISETP.GT.U32.OR P0, PT, R55, 0x7feffffe, P0 ;  /* 0x7feffffe3700780c */ /* 0x000fc80000704470 */
[----:B------:R-:W-:-:S09]  /*24e0*/  DFMA R48, R48, R52, R50 ;  /* 0x000000343030722b */ /* 0x000fd20000000032 */
[----:B------:R-:W-:Y:S05]  /*24f0*/  @P0 BRA `(.L_x_59) ;  /* 0x00000000006c0947 */ /* 0x000fea0003800000 */
[----:B------:R-:W-:-:S04]  /*2500*/  LOP3.LUT R50, R43, 0x7ff00000, RZ, 0xc0, !PT ;  /* 0x7ff000002b327812 */ /* 0x000fc800078ec0ff */
[CC--:B------:R-:W-:Y:S02]  /*2510*/  VIADDMNMX R10, R3.reuse, -R50.reuse, 0xb9600000, !PT ;  /* 0xb9600000030a7446 */ /* 0x0c0fe40007800932 */
[----:B------:R-:W-:Y:S02]  /*2520*/  ISETP.GE.U32.AND P0, PT, R3, R50, PT ;  /* 0x000000320300720c */ /* 0x000fe40003f06070 */
[----:B------:R-:W-:Y:S02]  /*2530*/  VIMNMX R10, PT, PT, R10, 0x46a00000, PT ;  /* 0x46a000000a0a7848 */ /* 0x000fe40003fe0100 */
[----:B------:R-:W-:-:S05]  /*2540*/  SEL R41, R4, 0x63400000, !P0 ;  /* 0x6340000004297807 */ /* 0x000fca0004000000 */
[----:B------:R-:W-:Y:S02]  /*2550*/  IMAD.IADD R41, R10, 0x1, -R41 ;  /* 0x000000010a297824 */ /* 0x000fe400078e0a29 */
[----:B------:R-:W-:Y:S02]  /*2560*/  IMAD.MOV.U32 R10, RZ, RZ, RZ ;  /* 0x000000ffff0a7224 */ /* 0x000fe400078e00ff */
[----:B------:R-:W-:-:S06]  /*2570*/  VIADD R11, R41, 0x7fe00000 ;  /* 0x7fe00000290b7836 */ /* 0x000fcc0000000000 */
[----:B------:R-:W-:-:S10]  /*2580*/  DMUL R50, R48, R10 ;  /* 0x0000000a30327228 */ /* 0x000fd40000000000 */
[----:B------:R-:W-:-:S13]  /*2590*/  FSETP.GTU.AND P0, PT, |R51|, 1.469367938527859385e-39, PT ;  /* 0x001000003300780b */ /* 0x000fda0003f0c200 */
[----:B------:R-:W-:Y:S05]  /*25a0*/  @P0 BRA `(.L_x_60) ;  /* 0x0000000000940947 */ /* 0x000fea0003800000 */
[----:B------:R-:W-:Y:S01]  /*25b0*/  DFMA R46, R48, -R44, R46 ;  /* 0x8000002c302e722b */ /* 0x000fe2000000002e */
[----:B------:R-:W-:-:S09]  /*25c0*/  IMAD.MOV.U32 R10, RZ, RZ, RZ ;  /* 0x000000ffff0a7224 */ /* 0x000fd200078e00ff */
[C---:B------:R-:W-:Y:S02]  /*25d0*/  FSETP.NEU.AND P0, PT, R47.reuse, RZ, PT ;  /* 0x000000ff2f00720b */ /* 0x040fe40003f0d000 */
[----:B------:R-:W-:-:S04]  /*25e0*/  LOP3.LUT R3, R47, 0x80000000, R43, 0x48, !PT ;  /* 0x800000002f037812 */ /* 0x000fc800078e482b */
[----:B------:R-:W-:-:S07]  /*25f0*/  LOP3.LUT R11, R3, R11, RZ, 0xfc, !PT ;  /* 0x0000000b030b7212 */ /* 0x000fce00078efcff */
[----:B------:R-:W-:Y:S05]  /*2600*/  @!P0 BRA `(.L_x_60) ;  /* 0x00000000007c8947 */ /* 0x000fea0003800000 */
[----:B------:R-:W-:Y:S01]  /*2610*/  IMAD.MOV R43, RZ, RZ, -R41 ;  /* 0x000000ffff2b7224 */ /* 0x000fe200078e0a29 */
[----:B------:R-:W-:Y:S01]  /*2620*/  DMUL.RP R10, R48, R10 ;  /* 0x0000000a300a7228 */ /* 0x000fe20000008000 */
[----:B------:R-:W-:Y:S01]  /*2630*/  IMAD.MOV.U32 R42, RZ, RZ, RZ ;  /* 0x000000ffff2a7224 */ /* 0x000fe200078e00ff */
[----:B------:R-:W-:-:S05]  /*2640*/  IADD3 R41, PT, PT, -R41, -0x43300000, RZ ;  /* 0xbcd0000029297810 */ /* 0x000fca0007ffe1ff */
[----:B------:R-:W-:-:S03]  /*2650*/  DFMA R42, R50, -R42, R48 ;  /* 0x8000002a322a722b */ /* 0x000fc60000000030 */
[----:B------:R-:W-:-:S07]  /*2660*/  LOP3.LUT R3, R11, R3, RZ, 0x3c, !PT ;  /* 0x000000030b037212 */ /* 0x000fce00078e3cff */
[----:B------:R-:W-:-:S04]  /*2670*/  FSETP.NEU.AND P0, PT, |R43|, R41, PT ;  /* 0x000000292b00720b */ /* 0x000fc80003f0d200 */
[----:B------:R-:W-:Y:S02]  /*2680*/  FSEL R50, R10, R50, !P0 ;  /* 0x000000320a327208 */ /* 0x000fe40004000000 */
[----:B------:R-:W-:Y:S01]  /*2690*/  FSEL R51, R3, R51, !P0 ;  /* 0x0000003303337208 */ /* 0x000fe20004000000 */
[----:B------:R-:W-:Y:S06]  /*26a0*/  BRA `(.L_x_60) ;  /* 0x0000000000547947 */ /* 0x000fec0003800000 */
.L_x_59:
[----:B------:R-:W-:-:S14]  /*26b0*/  DSETP.NAN.AND P0, PT, R10, R10, PT ;  /* 0x0000000a0a00722a */ /* 0x000fdc0003f08000 */
[----:B------:R-:W-:Y:S05]  /*26c0*/  @P0 BRA `(.L_x_61) ;  /* 0x0000000000440947 */ /* 0x000fea0003800000 */
[----:B------:R-:W-:-:S14]  /*26d0*/  DSETP.NAN.AND P0, PT, R42, R42, PT ;  /* 0x0000002a2a00722a */ /* 0x000fdc0003f08000 */
[----:B------:R-:W-:Y:S05]  /*26e0*/  @P0 BRA `(.L_x_62) ;  /* 0x0000000000300947 */ /* 0x000fea0003800000 */
[----:B------:R-:W-:Y:S01]  /*26f0*/  ISETP.NE.AND P0, PT, R41, R54, PT ;  /* 0x000000362900720c */ /* 0x000fe20003f05270 */
[----:B------:R-:W-:Y:S02]  /*2700*/  IMAD.MOV.U32 R50, RZ, RZ, 0x0 ;  /* 0x00000000ff327424 */ /* 0x000fe400078e00ff */
[----:B------:R-:W-:-:S10]  /*2710*/  IMAD.MOV.U32 R51, RZ, RZ, -0x80000 ;  /* 0xfff80000ff337424 */ /* 0x000fd400078e00ff */
[----:B------:R-:W-:Y:S05]  /*2720*/  @!P0 BRA `(.L_x_60) ;  /* 0x0000000000348947 */ /* 0x000fea0003800000 */
[----:B------:R-:W-:Y:S02]  /*2730*/  ISETP.NE.AND P0, PT, R41, 0x7ff00000, PT ;  /* 0x7ff000002900780c */ /* 0x000fe40003f05270 */
[----:B------:R-:W-:Y:S02]  /*2740*/  LOP3.LUT R51, R11, 0x80000000, R43, 0x48, !PT ;  /* 0x800000000b337812 */ /* 0x000fe400078e482b */
[----:B------:R-:W-:-:S13]  /*2750*/  ISETP.EQ.OR P0, PT, R54, RZ, !P0 ;  /* 0x000000ff3600720c */ /* 0x000fda0004702670 */
[----:B------:R-:W-:Y:S01]  /*2760*/  @P0 LOP3.LUT R3, R51, 0x7ff00000, RZ, 0xfc, !PT ;  /* 0x7ff0000033030812 */ /* 0x000fe200078efcff */
[----:B------:R-:W-:Y:S02]  /*2770*/  @!P0 IMAD.MOV.U32 R50, RZ, RZ, RZ ;  /* 0x000000ffff328224 */ /* 0x000fe400078e00ff */
[----:B------:R-:W-:Y:S02]  /*2780*/  @P0 IMAD.MOV.U32 R50, RZ, RZ, RZ ;  /* 0x000000ffff320224 */ /* 0x000fe400078e00ff */
[----:B------:R-:W-:Y:S01]  /*2790*/  @P0 IMAD.MOV.U32 R51, RZ, RZ, R3 ;  /* 0x000000ffff330224 */ /* 0x000fe200078e0003 */
[----:B------:R-:W-:Y:S06]  /*27a0*/  BRA `(.L_x_60) ;  /* 0x0000000000147947 */ /* 0x000fec0003800000 */
.L_x_62:
[----:B------:R-:W-:Y:S01]  /*27b0*/  LOP3.LUT R51, R43, 0x80000, RZ, 0xfc, !PT ;  /* 0x000800002b337812 */ /* 0x000fe200078efcff */
[----:B------:R-:W-:Y:S01]  /*27c0*/  IMAD.MOV.U32 R50, RZ, RZ, R42 ;  /* 0x000000ffff327224 */ /* 0x000fe200078e002a */
[----:B------:R-:W-:Y:S06]  /*27d0*/  BRA `(.L_x_60) ;  /* 0x0000000000087947 */ /* 0x000fec0003800000 */
.L_x_61:
[----:B------:R-:W-:Y:S01]  /*27e0*/  LOP3.LUT R51, R11, 0x80000, RZ, 0xfc, !PT ;  /* 0x000800000b337812 */ /* 0x000fe200078efcff */
[----:B------:R-:W-:-:S07]  /*27f0*/  IMAD.MOV.U32 R50, RZ, RZ, R10 ;  /* 0x000000ffff327224 */ /* 0x000fce00078e000a */
.L_x_60:
[----:B------:R-:W-:Y:S05]  /*2800*/  BSYNC.RECONVERGENT B1 ;  /* 0x0000000000017941 */ /* 0x000fea0003800200 */
.L_x_58:
[----:B------:R-:W-:Y:S01]  /*2810*/  MOV R10, R0 ;  /* 0x00000000000a7202 */ /* 0x000fe20000000f00 */
[----:B------:R-:W-:Y:S02]  /*2820*/  IMAD.MOV.U32 R11, RZ, RZ, 0x0 ;  /* 0x00000000ff0b7424 */ /* 0x000fe400078e00ff */
[----:B------:R-:W-:Y:S02]  /*2830*/  IMAD.MOV.U32 R4, RZ, RZ, R50 ;  /* 0x000000ffff047224 */ /* 0x000fe400078e0032 */
[----:B------:R-:W-:Y:S01]  /*2840*/  IMAD.MOV.U32 R43, RZ, RZ, R51 ;  /* 0x000000ffff2b7224 */ /* 0x000fe200078e0033 */
[----:B------:R-:W-:Y:S06]  /*2850*/  RET.REL.NODEC R10 `(_Z8SimulatePdiP17curandStateXORWOW) ;  /* 0xffffffd40ae87950 */ /* 0x000fec0003c3ffff */
        .weak           $__internal_1_$__cuda_sm20_dsqrt_rn_f64_mediumpath_v1
        .type           $__internal_1_$__cuda_sm20_dsqrt_rn_f64_mediumpath_v1,@function
        .size           $__internal_1_$__cuda_sm20_dsqrt_rn_f64_mediumpath_v1,($_Z8SimulatePdiP17curandStateXORWOW$__internal_accurate_pow - $__internal_1_$__cuda_sm20_dsqrt_rn_f64_mediumpath_v1)
$__internal_1_$__cuda_sm20_dsqrt_rn_f64_mediumpath_v1:
[----:B------:R-:W-:Y:S01]  /*2860*/  UISETP.GE.U32.AND UP0, UPT, UR4, -0x3400000, UPT ;  /* 0xfcc000000400788c */ /* 0x000fe2000bf06070 */
[----:B------:R-:W-:-:S08]  /*2870*/  IMAD.MOV.U32 R5, RZ, RZ, R9 ;  /* 0x000000ffff057224 */ /* 0x000fd000078e0009 */
[----:B------:R-:W-:Y:S05]  /*2880*/  BRA.U !UP0, `(.L_x_63) ;  /* 0x0000000108247547 */ /* 0x000fea000b800000 */
[----:B------:R-:W-:Y:S01]  /*2890*/  DFMA.RM R2, R6, R4, R2 ;  /* 0x000000040602722b */ /* 0x000fe20000004002 */
[----:B------:R-:W0:Y:S09]  /*28a0*/  LDCU.64 UR4, c[0x3][0x58] ;  /* 0x00c00b00ff0477ac */ /* 0x000e320008000a00 */
[----:B------:R-:W-:-:S05]  /*28b0*/  IADD3 R4, P0, PT, R2, 0x1, RZ ;  /* 0x0000000102047810 */ /* 0x000fca0007f1e0ff */
[----:B------:R-:W-:-:S06]  /*28c0*/  IMAD.X R5, RZ, RZ, R3, P0 ;  /* 0x000000ffff057224 */ /* 0x000fcc00000e0603 */
[----:B0-----:R-:W-:-:S08]  /*28d0*/  DFMA.RP R6, -R2, R4, UR4 ;  /* 0x0000000402067e2b */ /* 0x001fd00008008104 */
[----:B------:R-:W-:-:S06]  /*28e0*/  DSETP.GT.AND P0, PT, R6, RZ, PT ;  /* 0x000000ff0600722a */ /* 0x000fcc0003f04000 */
[----:B------:R-:W-:Y:S02]  /*28f0*/  FSEL R2, R4, R2, P0 ;  /* 0x0000000204027208 */ /* 0x000fe40000000000 */
[----:B------:R-:W-:Y:S01]  /*2900*/  FSEL R3, R5, R3, P0 ;  /* 0x0000000305037208 */ /* 0x000fe20000000000 */
[----:B------:R-:W-:Y:S06]  /*2910*/  BRA `(.L_x_64) ;  /* 0x00000000006c7947 */ /* 0x000fec0003800000 */
.L_x_63:
[----:B------:R-:W0:Y:S02]  /*2920*/  LDC.64 R4, c[0x3][0x58] ;  /* 0x00c01600ff047b82 */ /* 0x000e240000000a00 */
[----:B0-----:R-:W-:-:S14]  /*2930*/  DSETP.NE.AND P0, PT, R4, RZ, PT ;  /* 0x000000ff0400722a */ /* 0x001fdc0003f05000 */
[----:B------:R-:W-:Y:S05]  /*2940*/  @!P0 BRA `(.L_x_65) ;  /* 0x00000000005c8947 */ /* 0x000fea0003800000 */
[----:B------:R-:W0:Y:S02]  /*2950*/  LDC R6, c[0x3][0x5c] ;  /* 0x00c01700ff067b82 */ /* 0x000e240000000800 */
[----:B0-----:R-:W-:-:S13]  /*2960*/  ISETP.GE.AND P0, PT, R6, RZ, PT ;  /* 0x000000ff0600720c */ /* 0x001fda0003f06270 */
[----:B------:R-:W-:Y:S02]  /*2970*/  @!P0 IMAD.MOV.U32 R2, RZ, RZ, 0x0 ;  /* 0x00000000ff028424 */ /* 0x000fe400078e00ff */
[----:B------:R-:W-:Y:S01]  /*2980*/  @!P0 IMAD.MOV.U32 R3, RZ, RZ, -0x80000 ;  /* 0xfff80000ff038424 */ /* 0x000fe200078e00ff */
[----:B------:R-:W-:Y:S06]  /*2990*/  @!P0 BRA `(.L_x_64) ;  /* 0x00000000004c8947 */ /* 0x000fec0003800000 */
[----:B------:R-:W-:-:S13]  /*29a0*/  ISETP.GT.AND P0, PT, R6, 0x7fefffff, PT ;  /* 0x7fefffff0600780c */ /* 0x000fda0003f04270 */
[----:B------:R-:W-:Y:S05]  /*29b0*/  @P0 BRA `(.L_x_65) ;  /* 0x0000000000400947 */ /* 0x000fea0003800000 */
[----:B------:R-:W-:Y:S01]  /*29c0*/  DMUL R2, R4, 8.11296384146066816958e+31 ;  /* 0x4690000004027828 */ /* 0x000fe20000000000 */
[----:B------:R-:W-:Y:S02]  /*29d0*/  IMAD.MOV.U32 R8, RZ, RZ, 0x0 ;  /* 0x00000000ff087424 */ /* 0x000fe400078e00ff */
[----:B------:R-:W-:Y:S02]  /*29e0*/  IMAD.MOV.U32 R4, RZ, RZ, RZ ;  /* 0x000000ffff047224 */ /* 0x000fe400078e00ff */
[----:B------:R-:W-:Y:S01]  /*29f0*/  IMAD.MOV.U32 R9, RZ, RZ, 0x3fd80000 ;  /* 0x3fd80000ff097424 */ /* 0x000fe200078e00ff */
[----:B------:R-:W0:Y:S03]  /*2a00*/  MUFU.RSQ64H R5, R3 ;  /* 0x0000000300057308 */ /* 0x000e260000001c00 */
[----:B0-----:R-:W-:-:S08]  /*2a10*/  DMUL R6, R4, R4 ;  /* 0x0000000404067228 */ /* 0x001fd00000000000 */
[----:B------:R-:W-:-:S08]  /*2a20*/  DFMA R6, R2, -R6, 1 ;  /* 0x3ff000000206742b */ /* 0x000fd00000000806 */
[----:B------:R-:W-:Y:S02]  /*2a30*/  DFMA R8, R6, R8, 0.5 ;  /* 0x3fe000000608742b */ /* 0x000fe40000000008 */
[----:B------:R-:W-:-:S08]  /*2a40*/  DMUL R6, R4, R6 ;  /* 0x0000000604067228 */ /* 0x000fd00000000000 */
[----:B------:R-:W-:-:S08]  /*2a50*/  DFMA R6, R8, R6, R4 ;  /* 0x000000060806722b */ /* 0x000fd00000000004 */
[----:B------:R-:W-:Y:S02]  /*2a60*/  DMUL R4, R2, R6 ;  /* 0x0000000602047228 */ /* 0x000fe40000000000 */
[----:B------:R-:W-:-:S06]  /*2a70*/  VIADD R7, R7, 0xfff00000 ;  /* 0xfff0000007077836 */ /* 0x000fcc0000000000 */
[----:B------:R-:W-:-:S08]  /*2a80*/  DFMA R8, R4, -R4, R2 ;  /* 0x800000040408722b */ /* 0x000fd00000000002 */
[----:B------:R-:W-:-:S10]  /*2a90*/  DFMA R2, R6, R8, R4 ;  /* 0x000000080602722b */ /* 0x000fd40000000004 */
[----:B------:R-:W-:Y:S01]  /*2aa0*/  VIADD R3, R3, 0xfcb00000 ;  /* 0xfcb0000003037836 */ /* 0x000fe20000000000 */
[----:B------:R-:W-:Y:S06]  /*2ab0*/  BRA `(.L_x_64) ;  /* 0x0000000000047947 */ /* 0x000fec0003800000 */
.L_x_65:
[----:B------:R-:W-:-:S11]  /*2ac0*/  DADD R2, R4, R4 ;  /* 0x0000000004027229 */ /* 0x000fd60000000004 */
.L_x_64:
[----:B------:R-:W-:Y:S02]  /*2ad0*/  IMAD.MOV.U32 R30, RZ, RZ, R2 ;  /* 0x000000ffff1e7224 */ /* 0x000fe400078e0002 */
[----:B------:R-:W-:Y:S02]  /*2ae0*/  IMAD.MOV.U32 R31, RZ, RZ, R3 ;  /* 0x000000ffff1f7224 */ /* 0x000fe400078e0003 */
[----:B------:R-:W-:Y:S02]  /*2af0*/  IMAD.MOV.U32 R2, RZ, RZ, R0 ;  /* 0x000000ffff027224 */ /* 0x000fe400078e0000 */
[----:B------:R-:W-:-:S04]  /*2b00*/  IMAD.MOV.U32 R3, RZ, RZ, 0x0 ;  /* 0x00000000ff037424 */ /* 0x000fc800078e00ff */
[----:B------:R-:W-:Y:S05]  /*2b10*/  RET.REL.NODEC R2 `(_Z8SimulatePdiP17curandStateXORWOW) ;  /* 0xffffffd402387950 */ /* 0x000fea0003c3ffff */
        .type           $_Z8SimulatePdiP17curandStateXORWOW$__internal_accurate_pow,@function
        .size           $_Z8SimulatePdiP17curandStateXORWOW$__internal_accurate_pow,(.L_x_79 - $_Z8SimulatePdiP17curandStateXORWOW$__internal_accurate_pow)
$_Z8SimulatePdiP17curandStateXORWOW$__internal_accurate_pow:
[----:B------:R-:W-:Y:S01]  /*2b20*/  ISETP.GT.U32.AND P0, PT, R41, 0xfffff, PT ;  /* 0x000fffff2900780c */ /* 0x000fe20003f04070 */
[--C-:B------:R-:W-:Y:S01]  /*2b30*/  IMAD.MOV.U32 R43, RZ, RZ, R41.reuse ;  /* 0x000000ffff2b7224 */ /* 0x100fe200078e0029 */
[----:B------:R-:W-:Y:S01]  /*2b40*/  MOV R46, 0x41ad3b5a ;  /* 0x41ad3b5a002e7802 */ /* 0x000fe20000000f00 */
[----:B------:R-:W-:Y:S01]  /*2b50*/  IMAD.MOV.U32 R47, RZ, RZ, 0x3ed0f5d2 ;  /* 0x3ed0f5d2ff2f7424 */ /* 0x000fe200078e00ff */
[----:B------:R-:W-:Y:S01]  /*2b60*/  UMOV UR4, 0x7d2cafe2 ;  /* 0x7d2cafe200047882 */ /* 0x000fe20000000000 */
[----:B------:R-:W-:Y:S01]  /*2b70*/  UMOV UR5, 0x3eb0f5ff ;  /* 0x3eb0f5ff00057882 */ /* 0x000fe20000000000 */
[----:B------:R-:W-:Y:S01]  /*2b80*/  SHF.R.U32.HI R41, RZ, 0x14, R41 ;  /* 0x00000014ff297819 */ /* 0x000fe20000011629 */
[----:B------:R-:W-:Y:S01]  /*2b90*/  UMOV UR6, 0x3b39803f ;  /* 0x3b39803f00067882 */ /* 0x000fe20000000000 */
[----:B------:R-:W-:-:S05]  /*2ba0*/  UMOV UR7, 0x3c7abc9e ;  /* 0x3c7abc9e00077882 */ /* 0x000fca0000000000 */
[----:B------:R-:W-:-:S10]  /*2bb0*/  @!P0 DMUL R50, R42, 1.80143985094819840000e+16 ;  /* 0x435000002a328828 */ /* 0x000fd40000000000 */
[----:B------:R-:W-:Y:S01]  /*2bc0*/  @!P0 IMAD.MOV.U32 R43, RZ, RZ, R51 ;  /* 0x000000ffff2b8224 */ /* 0x000fe200078e0033 */
[----:B------:R-:W-:Y:S01]  /*2bd0*/  @!P0 LEA.HI R41, R51, 0xffffffca, RZ, 0xc ;  /* 0xffffffca33298811 */ /* 0x000fe200078f60ff */
[----:B------:R-:W-:-:S03]  /*2be0*/  @!P0 IMAD.MOV.U32 R42, RZ, RZ, R50 ;  /* 0x000000ffff2a8224 */ /* 0x000fc600078e0032 */
[----:B------:R-:W-:Y:S01]  /*2bf0*/  LOP3.LUT R43, R43, 0x800fffff, RZ, 0xc0, !PT ;  /* 0x800fffff2b2b7812 */ /* 0x000fe200078ec0ff */
[----:B------:R-:W-:Y:S02]  /*2c00*/  IMAD.MOV.U32 R44, RZ, RZ, R42 ;  /* 0x000000ffff2c7224 */ /* 0x000fe400078e002a */
[----:B------:R-:W-:Y:S01]  /*2c10*/  IMAD.MOV.U32 R42, RZ, RZ, RZ ;  /* 0x000000ffff2a7224 */ /* 0x000fe200078e00ff */
[----:B------:R-:W-:-:S04]  /*2c20*/  LOP3.LUT R45, R43, 0x3ff00000, RZ, 0xfc, !PT ;  /* 0x3ff000002b2d7812 */ /* 0x000fc800078efcff */
[----:B------:R-:W-:-:S13]  /*2c30*/  ISETP.GE.U32.AND P1, PT, R45, 0x3ff6a09f, PT ;  /* 0x3ff6a09f2d00780c */ /* 0x000fda0003f26070 */
[----:B------:R-:W-:-:S04]  /*2c40*/  @P1 VIADD R43, R45, 0xfff00000 ;  /* 0xfff000002d2b1836 */ /* 0x000fc80000000000 */
[----:B------:R-:W-:-:S06]  /*2c50*/  @P1 IMAD.MOV.U32 R45, RZ, RZ, R43 ;  /* 0x000000ffff2d1224 */ /* 0x000fcc00078e002b */
[C---:B------:R-:W-:Y:S02]  /*2c60*/  DADD R52, R44.reuse, 1 ;  /* 0x3ff000002c347429 */ /* 0x040fe40000000000 */
[----:B------:R-:W-:-:S04]  /*2c70*/  DADD R44, R44, -1 ;  /* 0xbff000002c2c7429 */ /* 0x000fc80000000000 */
[----:B------:R-:W0:Y:S02]  /*2c80*/  MUFU.RCP64H R43, R53 ;  /* 0x00000035002b7308 */ /* 0x000e240000001800 */
[----:B0-----:R-:W-:-:S08]  /*2c90*/  DFMA R48, -R52, R42, 1 ;  /* 0x3ff000003430742b */ /* 0x001fd0000000012a */
[----:B------:R-:W-:-:S08]  /*2ca0*/  DFMA R48, R48, R48, R48 ;  /* 0x000000303030722b */ /* 0x000fd00000000030 */
[----:B------:R-:W-:-:S08]  /*2cb0*/  DFMA R48, R42, R48, R42 ;  /* 0x000000302a30722b */ /* 0x000fd0000000002a */
[----:B------:R-:W-:-:S08]  /*2cc0*/  DMUL R42, R44, R48 ;  /* 0x000000302c2a7228 */ /* 0x000fd00000000000 */
[----:B------:R-:W-:-:S08]  /*2cd0*/  DFMA R42, R44, R48, R42 ;  /* 0x000000302c2a722b */ /* 0x000fd0000000002a */
[----:B------:R-:W-:-:S08]  /*2ce0*/  DMUL R54, R42, R42 ;  /* 0x0000002a2a367228 */ /* 0x000fd00000000000 */
[----:B------:R-:W-:Y:S01]  /*2cf0*/  DFMA R46, R54, UR4, R46 ;  /* 0x00000004362e7c2b */ /* 0x000fe2000800002e */
[----:B------:R-:W-:Y:S01]  /*2d00*/  UMOV UR4, 0x75488a3f ;  /* 0x75488a3f00047882 */ /* 0x000fe20000000000 */
[----:B------:R-:W-:-:S06]  /*2d10*/  UMOV UR5, 0x3ef3b20a ;  /* 0x3ef3b20a00057882 */ /* 0x000fcc0000000000 */
[----:B------:R-:W-:Y:S01]  /*2d20*/  DFMA R52, R54, R46, UR4 ;  /* 0x0000000436347e2b */ /* 0x000fe2000800002e */
[----:B------:R-:W-:Y:S01]  /*2d30*/  UMOV UR4, 0xe4faecd5 ;  /* 0xe4faecd500047882 */ /* 0x000fe20000000000 */
[----:B------:R-:W-:Y:S01]  /*2d40*/  UMOV UR5, 0x3f1745cd ;  /* 0x3f1745cd00057882 */ /* 0x000fe20000000000 */
[----:B------:R-:W-:-:S05]  /*2d50*/  DADD R46, R44, -R42 ;  /* 0x000000002c2e7229 */ /* 0x000fca000000082a */
[----:B------:R-:W-:Y:S01]  /*2d60*/  DFMA R52, R54, R52, UR4 ;  /* 0x0000000436347e2b */ /* 0x000fe20008000034 */
[----:B------:R-:W-:Y:S01]  /*2d70*/  UMOV UR4, 0x258a578b ;  /* 0x258a578b00047882 */ /* 0x000fe20000000000 */
[----:B------:R-:W-:Y:S01]  /*2d80*/  UMOV UR5, 0x3f3c71c7 ;  /* 0x3f3c71c700057882 */ /* 0x000fe20000000000 */
[----:B------:R-:W-:-:S05]  /*2d90*/  DADD R46, R46, R46 ;  /* 0x000000002e2e7229 */ /* 0x000fca000000002e */
[----:B------:R-:W-:Y:S01]  /*2da0*/  DFMA R52, R54, R52, UR4 ;  /* 0x0000000436347e2b */ /* 0x000fe20008000034 */
[----:B------:R-:W-:Y:S01]  /*2db0*/  UMOV UR4, 0x9242b910 ;  /* 0x9242b91000047882 */ /* 0x000fe20000000000 */
[----:B------:R-:W-:Y:S01]  /*2dc0*/  UMOV UR5, 0x3f624924 ;  /* 0x3f62492400057882 */ /* 0x000fe20000000000 */
[----:B------:R-:W-:-:S05]  /*2dd0*/  DFMA R46, R44, -R42, R46 ;  /* 0x8000002a2c2e722b */ /* 0x000fca000000002e */
[----:B------:R-:W-:Y:S01]  /*2de0*/  DFMA R52, R54, R52, UR4 ;  /* 0x0000000436347e2b */ /* 0x000fe20008000034 */
[----:B------:R-:W-:Y:S01]  /*2df0*/  UMOV UR4, 0x99999dfb ;  /* 0x99999dfb00047882 */ /* 0x000fe20000000000 */
[----:B------:R-:W-:Y:S01]  /*2e00*/  UMOV UR5, 0x3f899999 ;  /* 0x3f89999900057882 */ /* 0x000fe20000000000 */
[----:B------:R-:W-:-:S05]  /*2e10*/  DMUL R46, R48, R46 ;  /* 0x0000002e302e7228 */ /* 0x000fca0000000000 */
[----:B------:R-:W-:Y:S01]  /*2e20*/  DFMA R52, R54, R52, UR4 ;  /* 0x0000000436347e2b */ /* 0x000fe20008000034 */
[----:B------:R-:W-:Y:S01]  /*2e30*/  UMOV UR4, 0x55555555 ;  /* 0x5555555500047882 */ /* 0x000fe20000000000 */
[----:B------:R-:W-:-:S03]  /*2e40*/  UMOV UR5, 0x3fb55555 ;  /* 0x3fb5555500057882 */ /* 0x000fc60000000000 */
[----:B------:R-:W-:Y:S02]  /*2e50*/  VIADD R51, R47, 0x100000 ;  /* 0x001000002f337836 */ /* 0x000fe40000000000 */
[----:B------:R-:W-:Y:S01]  /*2e60*/  IMAD.MOV.U32 R50, RZ, RZ, R46 ;  /* 0x000000ffff327224 */ /* 0x000fe200078e002e */
[----:B------:R-:W-:-:S08]  /*2e70*/  DFMA R44, R54, R52, UR4 ;  /* 0x00000004362c7e2b */ /* 0x000fd00008000034 */
[----:B------:R-:W-:Y:S01]  /*2e80*/  DADD R48, -R44, UR4 ;  /* 0x000000042c307e29 */ /* 0x000fe20008000100 */
[----:B------:R-:W-:Y:S01]  /*2e90*/  UMOV UR4, 0xb9e7b0 ;  /* 0x00b9e7b000047882 */ /* 0x000fe20000000000 */
[----:B------:R-:W-:-:S06]  /*2ea0*/  UMOV UR5, 0x3c46a4cb ;  /* 0x3c46a4cb00057882 */ /* 0x000fcc0000000000 */
[----:B------:R-:W-:Y:S02]  /*2eb0*/  DFMA R48, R54, R52, R48 ;  /* 0x000000343630722b */ /* 0x000fe40000000030 */
[----:B------:R-:W-:-:S06]  /*2ec0*/  DMUL R54, R42, R42 ;  /* 0x0000002a2a367228 */ /* 0x000fcc0000000000 */
[----:B------:R-:W-:Y:S01]  /*2ed0*/  DADD R48, R48, -UR4 ;  /* 0x8000000430307e29 */ /* 0x000fe20008000000 */
[----:B------:R-:W-:Y:S01]  /*2ee0*/  UMOV UR4, 0x80000000 ;  /* 0x8000000000047882 */ /* 0x000fe20000000000 */
[----:B------:R-:W-:Y:S01]  /*2ef0*/  DFMA R52, R42, R42, -R54 ;  /* 0x0000002a2a34722b */ /* 0x000fe20000000836 */
[----:B------:R-:W-:-:S07]  /*2f00*/  UMOV UR5, 0x43300000 ;  /* 0x4330000000057882 */ /* 0x000fce0000000000 */
[C---:B------:R-:W-:Y:S02]  /*2f10*/  DFMA R50, R42.reuse, R50, R52 ;  /* 0x000000322a32722b */ /* 0x040fe40000000034 */
[----:B------:R-:W-:-:S08]  /*2f20*/  DMUL R52, R42, R54 ;  /* 0x000000362a347228 */ /* 0x000fd00000000000 */
[----:B------:R-:W-:-:S08]  /*2f30*/  DFMA R56, R42, R54, -R52 ;  /* 0x000000362a38722b */ /* 0x000fd00000000834 */
[----:B------:R-:W-:Y:S02]  /*2f40*/  DFMA R56, R46, R54, R56 ;  /* 0x000000362e38722b */ /* 0x000fe40000000038 */
[----:B------:R-:W-:-:S06]  /*2f50*/  DADD R54, R44, R48 ;  /* 0x000000002c367229 */ /* 0x000fcc0000000030 */
[----:B------:R-:W-:Y:S02]  /*2f60*/  DFMA R50, R42, R50, R56 ;  /* 0x000000322a32722b */ /* 0x000fe40000000038 */
[----:B------:R-:W-:-:S08]  /*2f70*/  DADD R56, R44, -R54 ;  /* 0x000000002c387229 */ /* 0x000fd00000000836 */
[----:B------:R-:W-:Y:S02]  /*2f80*/  DADD R56, R48, R56 ;  /* 0x0000000030387229 */ /* 0x000fe40000000038 */
[----:B------:R-:W-:-:S08]  /*2f90*/  DMUL R48, R54, R52 ;  /* 0x0000003436307228 */ /* 0x000fd00000000000 */
[----:B------:R-:W-:-:S08]  /*2fa0*/  DFMA R44, R54, R52, -R48 ;  /* 0x00000034362c722b */ /* 0x000fd00000000830 */
[----:B------:R-:W-:-:S08]  /*2fb0*/  DFMA R44, R54, R50, R44 ;  /* 0x00000032362c722b */ /* 0x000fd0000000002c */
[----:B------:R-:W-:-:S08]  /*2fc0*/  DFMA R56, R56, R52, R44 ;  /* 0x000000343838722b */ /* 0x000fd0000000002c */
[----:B------:R-:W-:-:S08]  /*2fd0*/  DADD R50, R48, R56 ;  /* 0x0000000030327229 */ /* 0x000fd00000000038 */
[--C-:B------:R-:W-:Y:S02]  /*2fe0*/  DADD R44, R42, R50.reuse ;  /* 0x000000002a2c7229 */ /* 0x100fe40000000032 */
[----:B------:R-:W-:-:S06]  /*2ff0*/  DADD R48, R48, -R50 ;  /* 0x0000000030307229 */ /* 0x000fcc0000000832 */
[----:B------:R-:W-:Y:S02]  /*3000*/  DADD R42, R42, -R44 ;  /* 0x000000002a2a7229 */ /* 0x000fe4000000082c */
[----:B------:R-:W-:-:S06]  /*3010*/  DADD R48, R56, R48 ;  /* 0x0000000038307229 */ /* 0x000fcc0000000030 */
[----:B------:R-:W-:-:S08]  /*3020*/  DADD R42, R50, R42 ;  /* 0x00000000322a7229 */ /* 0x000fd0000000002a */
[----:B------:R-:W-:Y:S01]  /*3030*/  DADD R48, R48, R42 ;  /* 0x0000000030307229 */ /* 0x000fe2000000002a */
[C---:B------:R-:W-:Y:S02]  /*3040*/  VIADD R42, R41.reuse, 0xfffffc01 ;  /* 0xfffffc01292a7836 */ /* 0x040fe40000000000 */
[----:B------:R-:W-:Y:S02]  /*3050*/  @P1 VIADD R42, R41, 0xfffffc02 ;  /* 0xfffffc02292a1836 */ /* 0x000fe40000000000 */
[----:B------:R-:W-:-:S03]  /*3060*/  IMAD.MOV.U32 R43, RZ, RZ, 0x43300000 ;  /* 0x43300000ff2b7424 */ /* 0x000fc600078e00ff */
[----:B------:R-:W-:Y:S01]  /*3070*/  DADD R46, R46, R48 ;  /* 0x000000002e2e7229 */ /* 0x000fe20000000030 */
[----:B------:R-:W-:-:S06]  /*3080*/  LOP3.LUT R42, R42, 0x80000000, RZ, 0x3c, !PT ;  /* 0x800000002a2a7812 */ /* 0x000fcc00078e3cff */
[----:B------:R-:W-:Y:S01]  /*3090*/  DADD R48, R42, -UR4 ;  /* 0x800000042a307e29 */ /* 0x000fe20008000000 */
[----:B------:R-:W-:Y:S01]  /*30a0*/  UMOV UR4, 0xfefa39ef ;  /* 0xfefa39ef00047882 */ /* 0x000fe20000000000 */
[----:B------:R-:W-:Y:S01]  /*30b0*/  DADD R50, R44, R46 ;  /* 0x000000002c327229 */ /* 0x000fe2000000002e */
[----:B------:R-:W-:-:S07]  /*30c0*/  UMOV UR5, 0x3fe62e42 ;  /* 0x3fe62e4200057882 */ /* 0x000fce0000000000 */
[--C-:B------:R-:W-:Y:S02]  /*30d0*/  DFMA R42, R48, UR4, R50.reuse ;  /* 0x00000004302a7c2b */ /* 0x100fe40008000032 */
[----:B------:R-:W-:-:S06]  /*30e0*/  DADD R52, R44, -R50 ;  /* 0x000000002c347229 */ /* 0x000fcc0000000832 */
[----:B------:R-:W-:Y:S02]  /*30f0*/  DFMA R44, R48, -UR4, R42 ;  /* 0x80000004302c7c2b */ /* 0x000fe4000800002a */
[----:B------:R-:W-:Y:S01]  /*3100*/  DADD R52, R46, R52 ;  /* 0x000000002e347229 */ /* 0x000fe20000000034 */
[----:B------:R-:W-:Y:S02]  /*3110*/  IMAD.MOV.U32 R47, RZ, RZ, R3 ;  /* 0x000000ffff2f7224 */ /* 0x000fe400078e0003 */
[----:B------:R-:W-:-:S03]  /*3120*/  IMAD.MOV.U32 R46, RZ, RZ, R0 ;  /* 0x000000ffff2e7224 */ /* 0x000fc600078e0000 */
[----:B------:R-:W-:Y:S01]  /*3130*/  DADD R44, -R50, R44 ;  /* 0x00000000322c7229 */ /* 0x000fe2000000012c */
[C---:B------:R-:W-:Y:S01]  /*3140*/  IMAD.SHL.U32 R0, R47.reuse, 0x2, RZ ;  /* 0x000000022f007824 */ /* 0x040fe200078e00ff */
[----:B------:R-:W-:-:S04]  /*3150*/  LOP3.LUT R3, R47, 0xff0fffff, RZ, 0xc0, !PT ;  /* 0xff0fffff2f037812 */ /* 0x000fc800078ec0ff */
[----:B------:R-:W-:Y:S02]  /*3160*/  ISETP.GT.U32.AND P0, PT, R0, -0x2000001, PT ;  /* 0xfdffffff0000780c */ /* 0x000fe40003f04070 */
[----:B------:R-:W-:Y:S02]  /*3170*/  DADD R44, R52, -R44 ;  /* 0x00000000342c7229 */ /* 0x000fe4000000082c */
[----:B------:R-:W-:-:S06]  /*3180*/  SEL R47, R3, R47, P0 ;  /* 0x0000002f032f7207 */ /* 0x000fcc0000000000 */
[----:B------:R-:W-:-:S08]  /*3190*/  DFMA R48, R48, UR6, R44 ;  /* 0x0000000630307c2b */ /* 0x000fd0000800002c */
[----:B------:R-:W-:-:S08]  /*31a0*/  DADD R44, R42, R48 ;  /* 0x000000002a2c7229 */ /* 0x000fd00000000030 */
[----:B------:R-:W-:Y:S02]  /*31b0*/  DADD R42, R42, -R44 ;  /* 0x000000002a2a7229 */ /* 0x000fe4000000082c */
[----:B------:R-:W-:-:S06]  /*31c0*/  DMUL R50, R44, R46 ;  /* 0x0000002e2c327228 */ /* 0x000fcc0000000000 */
[----:B------:R-:W-:Y:S02]  /*31d0*/  DADD R42, R48, R42 ;  /* 0x00000000302a7229 */ /* 0x000fe4000000002a */
[----:B------:R-:W-:-:S08]  /*31e0*/  DFMA R44, R44, R46, -R50 ;  /* 0x0000002e2c2c722b */ /* 0x000fd00000000832 */
[----:B------:R-:W-:Y:S01]  /*31f0*/  DFMA R46, R42, R46, R44 ;  /* 0x0000002e2a2e722b */ /* 0x000fe2000000002c */
[----:B------:R-:W-:Y:S02]  /*3200*/  IMAD.MOV.U32 R44, RZ, RZ, 0x652b82fe ;  /* 0x652b82feff2c7424 */ /* 0x000fe400078e00ff */
[----:B------:R-:W-:-:S05]  /*3210*/  IMAD.MOV.U32 R45, RZ, RZ, 0x3ff71547 ;  /* 0x3ff71547ff2d7424 */ /* 0x000fca00078e00ff */
[----:B------:R-:W-:-:S08]  /*3220*/  DADD R48, R50, R46 ;  /* 0x0000000032307229 */ /* 0x000fd0000000002e */
[----:B------:R-:W-:Y:S02]  /*3230*/  DFMA R44, R48, R44, 6.75539944105574400000e+15 ;  /* 0x43380000302c742b */ /* 0x000fe4000000002c */
[----:B------:R-:W-:Y:S01]  /*3240*/  FSETP.GEU.AND P0, PT, |R49|, 4.1917929649353027344, PT ;  /* 0x4086232b3100780b */ /* 0x000fe20003f0e200 */
[----:B------:R-:W-:-:S05]  /*3250*/  DADD R50, R50, -R48 ;  /* 0x0000000032327229 */ /* 0x000fca0000000830 */
[----:B------:R-:W-:-:S03]  /*3260*/  DADD R42, R44, -6.75539944105574400000e+15 ;  /* 0xc33800002c2a7429 */ /* 0x000fc60000000000 */
[----:B------:R-:W-:-:S05]  /*3270*/  DADD R46, R46, R50 ;  /* 0x000000002e2e7229 */ /* 0x000fca0000000032 */
[----:B------:R-:W-:Y:S01]  /*3280*/  DFMA R52, R42, -UR4, R48 ;  /* 0x800000042a347c2b */ /* 0x000fe20008000030 */
[----:B------:R-:W-:Y:S01]  /*3290*/  UMOV UR4, 0x3b39803f ;  /* 0x3b39803f00047882 */ /* 0x000fe20000000000 */
[----:B------:R-:W-:-:S06]  /*32a0*/  UMOV UR5, 0x3c7abc9e ;  /* 0x3c7abc9e00057882 */ /* 0x000fcc0000000000 */
[----:B------:R-:W-:Y:S01]  /*32b0*/  DFMA R52, R42, -UR4, R52 ;  /* 0x800000042a347c2b */ /* 0x000fe20008000034 */
[----:B------:R-:W-:Y:S01]  /*32c0*/  UMOV UR4, 0x69ce2bdf ;  /* 0x69ce2bdf00047882 */ /* 0x000fe20000000000 */
[----:B------:R-:W-:Y:S01]  /*32d0*/  IMAD.MOV.U32 R42, RZ, RZ, -0x35dec16 ;  /* 0xfca213eaff2a7424 */ /* 0x000fe200078e00ff */
[----:B------:R-:W-:Y:S01]  /*32e0*/  UMOV UR5, 0x3e5ade15 ;  /* 0x3e5ade1500057882 */ /* 0x000fe20000000000 */
[----:B------:R-:W-:-:S06]  /*32f0*/  IMAD.MOV.U32 R43, RZ, RZ, 0x3e928af3 ;  /* 0x3e928af3ff2b7424 */ /* 0x000fcc00078e00ff */
[----:B------:R-:W-:Y:S01]  /*3300*/  DFMA R42, R52, UR4, R42 ;  /* 0x00000004342a7c2b */ /* 0x000fe2000800002a */
[----:B------:R-:W-:Y:S01]  /*3310*/  UMOV UR4, 0x62401315 ;  /* 0x6240131500047882 */ /* 0x000fe20000000000 */
[----:B------:R-:W-:-:S06]  /*3320*/  UMOV UR5, 0x3ec71dee ;  /* 0x3ec71dee00057882 */ /* 0x000fcc0000000000 */
[----:B------:R-:W-:Y:S01]  /*3330*/  DFMA R42, R52, R42, UR4 ;  /* 0x00000004342a7e2b */ /* 0x000fe2000800002a */
        /* <DEDUP_REMOVED lines=20> */
[----:B------:R-:W-:-:S08]  /*3480*/  DFMA R42, R52, R42, UR4 ;  /* 0x00000004342a7e2b */ /* 0x000fd0000800002a */
[----:B------:R-:W-:-:S08]  /*3490*/  DFMA R42, R52, R42, 1 ;  /* 0x3ff00000342a742b */ /* 0x000fd0000000002a */
[----:B------:R-:W-:-:S10]  /*34a0*/  DFMA R42, R52, R42, 1 ;  /* 0x3ff00000342a742b */ /* 0x000fd4000000002a */
[----:B------:R-:W-:Y:S02]  /*34b0*/  IMAD R51, R44, 0x100000, R43 ;  /* 0x001000002c337824 */ /* 0x000fe400078e022b */
[----:B------:R-:W-:Y:S01]  /*34c0*/  IMAD.MOV.U32 R50, RZ, RZ, R42 ;  /* 0x000000ffff327224 */ /* 0x000fe200078e002a */
[----:B------:R-:W-:Y:S06]  /*34d0*/  @!P0 BRA `(.L_x_66) ;  /* 0x0000000000308947 */ /* 0x000fec0003800000 */
[----:B------:R-:W-:Y:S01]  /*34e0*/  FSETP.GEU.AND P0, PT, |R49|, 4.2275390625, PT ;  /* 0x408748003100780b */ /* 0x000fe20003f0e200 */
[C---:B------:R-:W-:Y:S02]  /*34f0*/  DADD R50, R48.reuse, +INF ;  /* 0x7ff0000030327429 */ /* 0x040fe40000000000 */
[----:B------:R-:W-:-:S08]  /*3500*/  DSETP.GEU.AND P1, PT, R48, RZ, PT ;  /* 0x000000ff3000722a */ /* 0x000fd00003f2e000 */
[----:B------:R-:W-:Y:S02]  /*3510*/  FSEL R50, R50, RZ, P1 ;  /* 0x000000ff32327208 */ /* 0x000fe40000800000 */
[----:B------:R-:W-:Y:S02]  /*3520*/  @!P0 LEA.HI R0, R44, R44, RZ, 0x1 ;  /* 0x0000002c2c008211 */ /* 0x000fe400078f08ff */
[----:B------:R-:W-:Y:S02]  /*3530*/  FSEL R51, R51, RZ, P1 ;  /* 0x000000ff33337208 */ /* 0x000fe40000800000 */
[----:B------:R-:W-:-:S05]  /*3540*/  @!P0 SHF.R.S32.HI R3, RZ, 0x1, R0 ;  /* 0x00000001ff038819 */ /* 0x000fca0000011400 */
[----:B------:R-:W-:Y:S02]  /*3550*/  @!P0 IMAD.IADD R44, R44, 0x1, -R3 ;  /* 0x000000012c2c8824 */ /* 0x000fe400078e0a03 */
[----:B------:R-:W-:-:S03]  /*3560*/  @!P0 IMAD R43, R3, 0x100000, R43 ;  /* 0x00100000032b8824 */ /* 0x000fc600078e022b */
[----:B------:R-:W-:Y:S01]  /*3570*/  @!P0 LEA R45, R44, 0x3ff00000, 0x14 ;  /* 0x3ff000002c2d8811 */ /* 0x000fe200078ea0ff */
[----:B------:R-:W-:-:S06]  /*3580*/  @!P0 IMAD.MOV.U32 R44, RZ, RZ, RZ ;  /* 0x000000ffff2c8224 */ /* 0x000fcc00078e00ff */
[----:B------:R-:W-:-:S11]  /*3590*/  @!P0 DMUL R50, R42, R44 ;  /* 0x0000002c2a328228 */ /* 0x000fd60000000000 */
.L_x_66:
[----:B------:R-:W-:Y:S01]  /*35a0*/  DFMA R46, R46, R50, R50 ;  /* 0x000000322e2e722b */ /* 0x000fe20000000032 */
[----:B------:R-:W-:Y:S01]  /*35b0*/  IMAD.MOV.U32 R42, RZ, RZ, R4 ;  /* 0x000000ffff2a7224 */ /* 0x000fe200078e0004 */
[----:B------:R-:W-:Y:S01]  /*35c0*/  DSETP.NEU.AND P0, PT, |R50|, +INF , PT ;  /* 0x7ff000003200742a */ /* 0x000fe20003f0d200 */
[----:B------:R-:W-:-:S07]  /*35d0*/  IMAD.MOV.U32 R43, RZ, RZ, 0x0 ;  /* 0x00000000ff2b7424 */ /* 0x000fce00078e00ff */
[----:B------:R-:W-:Y:S02]  /*35e0*/  FSEL R0, R50, R46, !P0 ;  /* 0x0000002e32007208 */ /* 0x000fe40004000000 */
[----:B------:R-:W-:Y:S01]  /*35f0*/  FSEL R47, R51, R47, !P0 ;  /* 0x0000002f332f7208 */ /* 0x000fe20004000000 */
[----:B------:R-:W-:Y:S06]  /*3600*/  RET.REL.NODEC R42 `(_Z8SimulatePdiP17curandStateXORWOW) ;  /* 0xffffffc82a7c7950 */ /* 0x000fec0003c3ffff */
.L_x_67:
        /* <DEDUP_REMOVED lines=15> */
.L_x_79:


//--------------------- .text._Z9init_randP17curandStateXORWOW --------------------------
	.section	.text._Z9init_randP17curandStateXORWOW,"ax",@progbits
	.align	128
        .global         _Z9init_randP17curandStateXORWOW
        .type           _Z9init_randP17curandStateXORWOW,@function
        .size           _Z9init_randP17curandStateXORWOW,(.L_x_83 - _Z9init_randP17curandStateXORWOW)
        .other          _Z9init_randP17curandStateXORWOW,@"STO_CUDA_ENTRY STV_DEFAULT"
_Z9init_randP17curandStateXORWOW:
.text._Z9init_randP17curandStateXORWOW:
[----:B------:R-:W-:Y:S01]  /*0000*/  LDC R1, c[0x0][0x37c] ;  /* 0x0000df00ff017b82 */ /* 0x000fe20000000800 */
[----:B------:R-:W0:Y:S07]  /*0010*/  S2R R13, SR_CTAID.X ;  /* 0x00000000000d7919 */ /* 0x000e2e0000002500 */
[----:B------:R-:W1:Y:S01]  /*0020*/  LDC.64 R6, c[0x0][0x380] ;  /* 0x0000e000ff067b82 */ /* 0x000e620000000a00 */
[----:B------:R-:W0:Y:S01]  /*0030*/  LDCU UR6, c[0x0][0x360] ;  /* 0x00006c00ff0677ac */ /* 0x000e220008000800 */
[----:B------:R-:W-:Y:S01]  /*0040*/  IMAD.MOV.U32 R2, RZ, RZ, -0x2dfc5089 ;  /* 0xd203af77ff027424 */ /* 0x000fe200078e00ff */
[----:B------:R-:W0:Y:S01]  /*0050*/  S2R R0, SR_TID.X ;  /* 0x0000000000007919 */ /* 0x000e220000002100 */
[----:B------:R-:W-:Y:S01]  /*0060*/  IMAD.MOV.U32 R3, RZ, RZ, -0x975f8c ;  /* 0xff68a074ff037424 */ /* 0x000fe200078e00ff */
[----:B------:R-:W2:Y:S01]  /*0070*/  LDCU.64 UR4, c[0x0][0x358] ;  /* 0x00006b00ff0477ac */ /* 0x000ea20008000a00 */
[----:B------:R-:W-:Y:S01]  /*0080*/  IMAD.MOV.U32 R4, RZ, RZ, -0x12697946 ;  /* 0xed9686baff047424 */ /* 0x000fe200078e00ff */
[----:B------:R-:W-:Y:S01]  /*0090*/  BSSY.RECONVERGENT B0, `(.L_x_68) ;  /* 0x00000db000007945 */ /* 0x000fe20003800200 */
[----:B------:R-:W-:-:S02]  /*00a0*/  IMAD.MOV.U32 R5, RZ, RZ, -0x75bd8fc ;  /* 0xf8a42704ff057424 */ /* 0x000fc400078e00ff */
[----:B------:R-:W-:Y:S02]  /*00b0*/  IMAD.MOV.U32 R8, RZ, RZ, -0x23270784 ;  /* 0xdcd8f87cff087424 */ /* 0x000fe400078e00ff */
[----:B------:R-:W-:Y:S02]  /*00c0*/  IMAD.MOV.U32 R9, RZ, RZ, -0x79aed88 ;  /* 0xf8651278ff097424 */ /* 0x000fe400078e00ff */
[----:B0-----:R-:W-:-:S04]  /*00d0*/  IMAD R13, R13, UR6, R0 ;  /* 0x000000060d0d7c24 */ /* 0x001fc8000f8e0200 */
[C---:B-1----:R-:W-:Y:S01]  /*00e0*/  IMAD.WIDE R6, R13.reuse, 0x30, R6 ;  /* 0x000000300d067825 */ /* 0x042fe200078e0206 */
[----:B------:R-:W-:-:S04]  /*00f0*/  ISETP.NE.AND P0, PT, R13, RZ, PT ;  /* 0x000000ff0d00720c */ /* 0x000fc80003f05270 */
[----:B--2---:R0:W-:Y:S04]  /*0100*/  STG.E.64 desc[UR4][R6.64], R2 ;  /* 0x0000000206007986 */ /* 0x0041e8000c101b04 */
[----:B------:R0:W-:Y:S04]  /*0110*/  STG.E.64 desc[UR4][R6.64+0x8], R4 ;  /* 0x0000080406007986 */ /* 0x0001e8000c101b04 */
[----:B------:R0:W-:Y:S01]  /*0120*/  STG.E.64 desc[UR4][R6.64+0x10], R8 ;  /* 0x0000100806007986 */ /* 0x0001e2000c101b04 */
[----:B------:R-:W-:Y:S05]  /*0130*/  @!P0 BRA `(.L_x_69) ;  /* 0x0000000c00408947 */ /* 0x000fea0003800000 */
[----:B------:R-:W-:Y:S01]  /*0140*/  SHF.R.S32.HI R0, RZ, 0x1f, R13 ;  /* 0x0000001fff007819 */ /* 0x000fe2000001140d */
[----:B------:R-:W-:-:S07]  /*0150*/  IMAD.MOV.U32 R12, RZ, RZ, RZ ;  /* 0x000000ffff0c7224 */ /* 0x000fce00078e00ff */
.L_x_75:
[----:B0-----:R-:W-:Y:S01]  /*0160*/  LOP3.LUT R2, R13, 0x3, RZ, 0xc0, !PT ;  /* 0x000000030d027812 */ /* 0x001fe200078ec0ff */
[----:B------:R-:W-:Y:S03]  /*0170*/  BSSY.RECONVERGENT B1, `(.L_x_70) ;  /* 0x00000c6000017945 */ /* 0x000fe60003800200 */
[----:B------:R-:W-:-:S04]  /*0180*/  ISETP.NE.U32.AND P0, PT, R2, RZ, PT ;  /* 0x000000ff0200720c */ /* 0x000fc80003f05070 */
[----:B------:R-:W-:-:S13]  /*0190*/  ISETP.NE.AND.EX P0, PT, RZ, RZ, PT, P0 ;  /* 0x000000ffff00720c */ /* 0x000fda0003f05300 */
[----:B------:R-:W-:Y:S05]  /*01a0*/  @!P0 BRA `(.L_x_71) ;  /* 0x0000000c00088947 */ /* 0x000fea0003800000 */
[----:B------:R-:W0:Y:S01]  /*01b0*/  LDC.64 R8, c[0x4][RZ] ;  /* 0x01000000ff087b82 */ /* 0x000e220000000a00 */
[----:B------:R-:W-:Y:S02]  /*01c0*/  IMAD.MOV.U32 R14, RZ, RZ, RZ ;  /* 0x000000ffff0e7224 */ /* 0x000fe400078e00ff */
[----:B0-----:R-:W-:-:S07]  /*01d0*/  IMAD.WIDE.U32 R8, R12, 0xc80, R8 ;  /* 0x00000c800c087825 */ /* 0x001fce00078e0008 */
.L_x_74:
[----:B0-----:R-:W-:Y:S01]  /*01e0*/  IMAD.MOV.U32 R15, RZ, RZ, RZ ;  /* 0x000000ffff0f7224 */ /* 0x001fe200078e00ff */
[----:B------:R-:W-:Y:S01]  /*01f0*/  CS2R R2, SRZ ;  /* 0x0000000000027805 */ /* 0x000fe2000001ff00 */
[----:B------:R-:W-:Y:S01]  /*0200*/  IMAD.MOV.U32 R17, RZ, RZ, RZ ;  /* 0x000000ffff117224 */ /* 0x000fe200078e00ff */
[----:B------:R-:W-:-:S07]  /*0210*/  CS2R R4, SRZ ;  /* 0x0000000000047805 */ /* 0x000fce000001ff00 */
.L_x_73:
[----:B------:R-:W-:-:S05]  /*0220*/  IMAD.WIDE.U32 R10, R17, 0x4, R6 ;  /* 0x00000004110a7825 */ /* 0x000fca00078e0006 */
[----:B------:R0:W5:Y:S01]  /*0230*/  LDG.E R16, desc[UR4][R10.64+0x4] ;  /* 0x000004040a107981 */ /* 0x000162000c1e1900 */
[----:B------:R-:W-:-:S07]  /*0240*/  IMAD.MOV.U32 R19, RZ, RZ, RZ ;  /* 0x000000ffff137224 */ /* 0x000fce00078e00ff */
.L_x_72:
[----:B-----5:R-:W-:Y:S01]  /*0250*/  SHF.R.U32.HI R24, RZ, R19, R16 ;  /* 0x00000013ff187219 */ /* 0x020fe20000011610 */
[----:B0-----:R-:W-:-:S03]  /*0260*/  IMAD.SHL.U32 R10, R17, 0x20, RZ ;  /* 0x00000020110a7824 */ /* 0x001fc600078e00ff */
[----:B------:R-:W-:Y:S01]  /*0270*/  LOP3.LUT R11, R24, 0x1, RZ, 0xc0, !PT ;  /* 0x00000001180b7812 */ /* 0x000fe200078ec0ff */
[----:B------:R-:W-:-:S03]  /*0280*/  IMAD.IADD R10, R10, 0x1, R19 ;  /* 0x000000010a0a7824 */ /* 0x000fc600078e0213 */
[----:B------:R-:W-:Y:S01]  /*0290*/  ISETP.NE.U32.AND P0, PT, R11, 0x1, PT ;  /* 0x000000010b00780c */ /* 0x000fe20003f05070 */
[----:B------:R-:W-:-:S03]  /*02a0*/  IMAD R11, R10, 0x5, RZ ;  /* 0x000000050a0b7824 */ /* 0x000fc600078e02ff */
[----:B------:R-:W-:Y:S01]  /*02b0*/  R2P PR, R24, 0x7e ;  /* 0x0000007e18007804 */ /* 0x000fe20000000000 */
[----:B------:R-:W-:-:S08]  /*02c0*/  IMAD.WIDE.U32 R10, R11, 0x4, R8 ;  /* 0x000000040b0a7825 */ /* 0x000fd000078e0008 */
[----:B------:R-:W2:Y:S04]  /*02d0*/  @!P0 LDG.E R18, desc[UR4][R10.64] ;  /* 0x000000040a128981 */ /* 0x000ea8000c1e1900 */
[----:B------:R-:W3:Y:S04]  /*02e0*/  @!P0 LDG.E R20, desc[UR4][R10.64+0x10] ;  /* 0x000010040a148981 */ /* 0x000ee8000c1e1900 */
[----:B------:R-:W4:Y:S04]  /*02f0*/  @P1 LDG.E R22, desc[UR4][R10.64+0x14] ;  /* 0x000014040a161981 */ /* 0x000f28000c1e1900 */
[----:B------:R-:W4:Y:S04]  /*0300*/  @P2 LDG.E R26, desc[UR4][R10.64+0x28] ;  /* 0x000028040a1a2981 */ /* 0x000f28000c1e1900 */
[----:B------:R-:W4:Y:S04]  /*0310*/  @!P0 LDG.E R21, desc[UR4][R10.64+0x4] ;  /* 0x000004040a158981 */ /* 0x000f28000c1e1900 */
[----:B------:R-:W4:Y:S04]  /*0320*/  @!P0 LDG.E R23, desc[UR4][R10.64+0xc] ;  /* 0x00000c040a178981 */ /* 0x000f28000c1e1900 */
[----:B------:R-:W4:Y:S04]  /*0330*/  @P1 LDG.E R25, desc[UR4][R10.64+0x18] ;  /* 0x000018040a191981 */ /* 0x000f28000c1e1900 */
[----:B------:R-:W4:Y:S04]  /*0340*/  @P3 LDG.E R28, desc[UR4][R10.64+0x3c] ;  /* 0x00003c040a1c3981 */ /* 0x000f28000c1e1900 */
[----:B------:R-:W4:Y:S01]  /*0350*/  @P6 LDG.E R27, desc[UR4][R10.64+0x7c] ;  /* 0x00007c040a1b6981 */ /* 0x000f22000c1e1900 */
[----:B--2---:R-:W-:-:S03]  /*0360*/  @!P0 LOP3.LUT R15, R15, R18, RZ, 0x3c, !PT ;  /* 0x000000120f0f8212 */ /* 0x004fc600078e3cff */
[----:B------:R-:W2:Y:S01]  /*0370*/  @!P0 LDG.E R18, desc[UR4][R10.64+0x8] ;  /* 0x000008040a128981 */ /* 0x000ea2000c1e1900 */
[----:B---3--:R-:W-:-:S03]  /*0380*/  @!P0 LOP3.LUT R3, R3, R20, RZ, 0x3c, !PT ;  /* 0x0000001403038212 */ /* 0x008fc600078e3cff */
[----:B------:R-:W3:Y:S01]  /*0390*/  @P1 LDG.E R20, desc[UR4][R10.64+0x24] ;  /* 0x000024040a141981 */ /* 0x000ee2000c1e1900 */
[----:B----4-:R-:W-:-:S03]  /*03a0*/  @P1 LOP3.LUT R15, R15, R22, RZ, 0x3c, !PT ;  /* 0x000000160f0f1212 */ /* 0x010fc600078e3cff */
[----:B------:R-:W4:Y:S01]  /*03b0*/  @P2 LDG.E R22, desc[UR4][R10.64+0x38] ;  /* 0x000038040a162981 */ /* 0x000f22000c1e1900 */
[----:B------:R-:W-:-:S03]  /*03c0*/  @P2 LOP3.LUT R15, R15, R26, RZ, 0x3c, !PT ;  /* 0x0000001a0f0f2212 */ /* 0x000fc600078e3cff */
[----:B------:R-:W4:Y:S01]  /*03d0*/  @P4 LDG.E R26, desc[UR4][R10.64+0x50] ;  /* 0x000050040a1a4981 */ /* 0x000f22000c1e1900 */
[----:B------:R-:W-:-:S03]  /*03e0*/  @!P0 LOP3.LUT R4, R4, R21, RZ, 0x3c, !PT ;  /* 0x0000001504048212 */ /* 0x000fc600078e3cff */
[----:B------:R-:W4:Y:S01]  /*03f0*/  @P1 LDG.E R21, desc[UR4][R10.64+0x20] ;  /* 0x000020040a151981 */ /* 0x000f22000c1e1900 */
[----:B------:R-:W-:-:S03]  /*0400*/  @!P0 LOP3.LUT R2, R2, R23, RZ, 0x3c, !PT ;  /* 0x0000001702028212 */ /* 0x000fc600078e3cff */
[----:B------:R-:W4:Y:S01]  /*0410*/  @P2 LDG.E R23, desc[UR4][R10.64+0x2c] ;  /* 0x00002c040a172981 */ /* 0x000f22000c1e1900 */
[----:B------:R-:W-:-:S03]  /*0420*/  @P1 LOP3.LUT R4, R4, R25, RZ, 0x3c, !PT ;  /* 0x0000001904041212 */ /* 0x000fc600078e3cff */
[----:B------:R-:W4:Y:S01]  /*0430*/  @P2 LDG.E R25, desc[UR4][R10.64+0x34] ;  /* 0x000034040a192981 */ /* 0x000f22000c1e1900 */
[----:B--2---:R-:W-:-:S03]  /*0440*/  @!P0 LOP3.LUT R5, R5, R18, RZ, 0x3c, !PT ;  /* 0x0000001205058212 */ /* 0x004fc600078e3cff */
[----:B------:R-:W2:Y:S01]  /*0450*/  @P1 LDG.E R18, desc[UR4][R10.64+0x1c] ;  /* 0x00001c040a121981 */ /* 0x000ea2000c1e1900 */
[----:B---3--:R-:W-:-:S03]  /*0460*/  @P1 LOP3.LUT R3, R3, R20, RZ, 0x3c, !PT ;  /* 0x0000001403031212 */ /* 0x008fc600078e3cff */
[----:B------:R-:W3:Y:S01]  /*0470*/  @P2 LDG.E R20, desc[UR4][R10.64+0x30] ;  /* 0x000030040a142981 */ /* 0x000ee2000c1e1900 */
[----:B----4-:R-:W-:-:S03]  /*0480*/  @P2 LOP3.LUT R3, R3, R22, RZ, 0x3c, !PT ;  /* 0x0000001603032212 */ /* 0x010fc600078e3cff */
[----:B------:R-:W4:Y:S01]  /*0490*/  @P3 LDG.E R22, desc[UR4][R10.64+0x4c] ;  /* 0x00004c040a163981 */ /* 0x000f22000c1e1900 */
[----:B------:R-:W-:-:S04]  /*04a0*/  @P3 LOP3.LUT R15, R15, R28, RZ, 0x3c, !PT ;  /* 0x0000001c0f0f3212 */ /* 0x000fc800078e3cff */
[----:B------:R-:W-:Y:S02]  /*04b0*/  @P4 LOP3.LUT R15, R15, R26, RZ, 0x3c, !PT ;  /* 0x0000001a0f0f4212 */ /* 0x000fe400078e3cff */
[----:B------:R-:W-:Y:S01]  /*04c0*/  @P1 LOP3.LUT R2, R2, R21, RZ, 0x3c, !PT ;  /* 0x0000001502021212 */ /* 0x000fe200078e3cff */
[----:B------:R-:W4:Y:S04]  /*04d0*/  @P5 LDG.E R26, desc[UR4][R10.64+0x64] ;  /* 0x000064040a1a5981 */ /* 0x000f28000c1e1900 */
[----:B------:R-:W4:Y:S01]  /*04e0*/  @P3 LDG.E R21, desc[UR4][R10.64+0x40] ;  /* 0x000040040a153981 */ /* 0x000f22000c1e1900 */
[----:B------:R-:W-:Y:S02]  /*04f0*/  @P2 LOP3.LUT R4, R4, R23, RZ, 0x3c, !PT ;  /* 0x0000001704042212 */ /* 0x000fe400078e3cff */
[----:B------:R-:W-:Y:S01]  /*0500*/  @P2 LOP3.LUT R2, R2, R25, RZ, 0x3c, !PT ;  /* 0x0000001902022212 */ /* 0x000fe200078e3cff */
[----:B------:R-:W4:Y:S04]  /*0510*/  @P3 LDG.E R23, desc[UR4][R10.64+0x48] ;  /* 0x000048040a173981 */ /* 0x000f28000c1e1900 */
[----:B------:R-:W4:Y:S01]  /*0520*/  @P4 LDG.E R25, desc[UR4][R10.64+0x54] ;  /* 0x000054040a194981 */ /* 0x000f22000c1e1900 */
[----:B--2---:R-:W-:-:S03]  /*0530*/  @P1 LOP3.LUT R5, R5, R18, RZ, 0x3c, !PT ;  /* 0x0000001205051212 */ /* 0x004fc600078e3cff */
[----:B------:R-:W2:Y:S01]  /*0540*/  @P3 LDG.E R18, desc[UR4][R10.64+0x44] ;  /* 0x000044040a123981 */ /* 0x000ea2000c1e1900 */
[----:B---3--:R-:W-:-:S03]  /*0550*/  @P2 LOP3.LUT R5, R5, R20, RZ, 0x3c, !PT ;  /* 0x0000001405052212 */ /* 0x008fc600078e3cff */
[----:B------:R-:W3:Y:S01]  /*0560*/  @P4 LDG.E R20, desc[UR4][R10.64+0x58] ;  /* 0x000058040a144981 */ /* 0x000ee2000c1e1900 */
[----:B----4-:R-:W-:-:S03]  /*0570*/  @P3 LOP3.LUT R3, R3, R22, RZ, 0x3c, !PT ;  /* 0x0000001603033212 */ /* 0x010fc600078e3cff */
[----:B------:R-:W4:Y:S01]  /*0580*/  @P4 LDG.E R22, desc[UR4][R10.64+0x60] ;  /* 0x000060040a164981 */ /* 0x000f22000c1e1900 */
[----:B------:R-:W-:Y:S02]  /*0590*/  LOP3.LUT P0, RZ, R24, 0x80, RZ, 0xc0, !PT ;  /* 0x0000008018ff7812 */ /* 0x000fe4000780c0ff */
[----:B------:R-:W-:Y:S02]  /*05a0*/  @P5 LOP3.LUT R15, R15, R26, RZ, 0x3c, !PT ;  /* 0x0000001a0f0f5212 */ /* 0x000fe400078e3cff */
[----:B------:R-:W4:Y:S01]  /*05b0*/  @P6 LDG.E R26, desc[UR4][R10.64+0x78] ;  /* 0x000078040a1a6981 */ /* 0x000f22000c1e1900 */
[----:B------:R-:W-:-:S03]  /*05c0*/  @P3 LOP3.LUT R4, R4, R21, RZ, 0x3c, !PT ;  /* 0x0000001504043212 */ /* 0x000fc600078e3cff */
[----:B------:R-:W4:Y:S01]  /*05d0*/  @P4 LDG.E R21, desc[UR4][R10.64+0x5c] ;  /* 0x00005c040a154981 */ /* 0x000f22000c1e1900 */
[----:B------:R-:W-:-:S03]  /*05e0*/  @P3 LOP3.LUT R2, R2, R23, RZ, 0x3c, !PT ;  /* 0x0000001702023212 */ /* 0x000fc600078e3cff */
[----:B------:R-:W4:Y:S01]  /*05f0*/  @P5 LDG.E R23, desc[UR4][R10.64+0x68] ;  /* 0x000068040a175981 */ /* 0x000f22000c1e1900 */
[----:B------:R-:W-:-:S03]  /*0600*/  @P4 LOP3.LUT R4, R4, R25, RZ, 0x3c, !PT ;  /* 0x0000001904044212 */ /* 0x000fc600078e3cff */
[----:B------:R-:W4:Y:S01]  /*0610*/  @P5 LDG.E R25, desc[UR4][R10.64+0x70] ;  /* 0x000070040a195981 */ /* 0x000f22000c1e1900 */
[----:B--2---:R-:W-:-:S03]  /*0620*/  @P3 LOP3.LUT R5, R5, R18, RZ, 0x3c, !PT ;  /* 0x0000001205053212 */ /* 0x004fc600078e3cff */
[----:B------:R-:W2:Y:S01]  /*0630*/  @P5 LDG.E R18, desc[UR4][R10.64+0x6c] ;  /* 0x00006c040a125981 */ /* 0x000ea2000c1e1900 */
[----:B---3--:R-:W-:-:S03]  /*0640*/  @P4 LOP3.LUT R5, R5, R20, RZ, 0x3c, !PT ;  /* 0x0000001405054212 */ /* 0x008fc600078e3cff */
[----:B------:R-:W3:Y:S01]  /*0650*/  @P5 LDG.E R20, desc[UR4][R10.64+0x74] ;  /* 0x000074040a145981 */ /* 0x000ee2000c1e1900 */
[----:B----4-:R-:W-:-:S03]  /*0660*/  @P4 LOP3.LUT R3, R3, R22, RZ, 0x3c, !PT ;  /* 0x0000001603034212 */ /* 0x010fc600078e3cff */
[----:B------:R-:W4:Y:S01]  /*0670*/  @P0 LDG.E R22, desc[UR4][R10.64+0x8c] ;  /* 0x00008c040a160981 */ /* 0x000f22000c1e1900 */
[----:B------:R-:W-:-:S03]  /*0680*/  @P6 LOP3.LUT R15, R15, R26, RZ, 0x3c, !PT ;  /* 0x0000001a0f0f6212 */ /* 0x000fc600078e3cff */
        /* <DEDUP_REMOVED lines=13> */
[----:B------:R-:W-:Y:S02]  /*0760*/  @P6 LOP3.LUT R4, R4, R27, RZ, 0x3c, !PT ;  /* 0x0000001b04046212 */ /* 0x000fe400078e3cff */
[----:B------:R-:W-:Y:S02]  /*0770*/  @P6 LOP3.LUT R2, R2, R21, RZ, 0x3c, !PT ;  /* 0x0000001502026212 */ /* 0x000fe400078e3cff */
[----:B------:R-:W-:Y:S02]  /*0780*/  @P0 LOP3.LUT R4, R4, R23, RZ, 0x3c, !PT ;  /* 0x0000001704040212 */ /* 0x000fe400078e3cff */
[----:B------:R-:W-:Y:S02]  /*0790*/  @P0 LOP3.LUT R2, R2, R25, RZ, 0x3c, !PT ;  /* 0x0000001902020212 */ /* 0x000fe400078e3cff */
[----:B--2---:R-:W-:Y:S02]  /*07a0*/  @P6 LOP3.LUT R5, R5, R18, RZ, 0x3c, !PT ;  /* 0x0000001205056212 */ /* 0x004fe400078e3cff */
[----:B---3--:R-:W-:-:S02]  /*07b0*/  @P6 LOP3.LUT R3, R3, R20, RZ, 0x3c, !PT ;  /* 0x0000001403036212 */ /* 0x008fc400078e3cff */
[----:B----4-:R-:W-:Y:S02]  /*07c0*/  @P0 LOP3.LUT R5, R5, R22, RZ, 0x3c, !PT ;  /* 0x0000001605050212 */ /* 0x010fe400078e3cff */
[----:B------:R-:W-:Y:S02]  /*07d0*/  @P0 LOP3.LUT R3, R3, R26, RZ, 0x3c, !PT ;  /* 0x0000001a03030212 */ /* 0x000fe400078e3cff */
[----:B------:R-:W-:-:S13]  /*07e0*/  R2P PR, R24.B1, 0x7f ;  /* 0x0000007f18007804 */ /* 0x000fda0000001000 */
[----:B------:R-:W2:Y:S04]  /*07f0*/  @P0 LDG.E R18, desc[UR4][R10.64+0xa0] ;  /* 0x0000a0040a120981 */ /* 0x000ea8000c1e1900 */
[----:B------:R-:W3:Y:S04]  /*0800*/  @P1 LDG.E R22, desc[UR4][R10.64+0xb4] ;  /* 0x0000b4040a161981 */ /* 0x000ee8000c1e1900 */
[----:B------:R-:W4:Y:S04]  /*0810*/  @P2 LDG.E R26, desc[UR4][R10.64+0xc8] ;  /* 0x0000c8040a1a2981 */ /* 0x000f28000c1e1900 */
[----:B------:R-:W4:Y:S04]  /*0820*/  @P3 LDG.E R28, desc[UR4][R10.64+0xdc] ;  /* 0x0000dc040a1c3981 */ /* 0x000f28000c1e1900 */
[----:B------:R-:W4:Y:S04]  /*0830*/  @P0 LDG.E R23, desc[UR4][R10.64+0xa4] ;  /* 0x0000a4040a170981 */ /* 0x000f28000c1e1900 */
[----:B------:R-:W4:Y:S04]  /*0840*/  @P0 LDG.E R20, desc[UR4][R10.64+0xa8] ;  /* 0x0000a8040a140981 */ /* 0x000f28000c1e1900 */
[----:B------:R-:W4:Y:S04]  /*0850*/  @P4 LDG.E R25, desc[UR4][R10.64+0xf0] ;  /* 0x0000f0040a194981 */ /* 0x000f28000c1e1900 */
        /* <DEDUP_REMOVED lines=21> */
[----:B------:R-:W-:Y:S02]  /*09b0*/  LOP3.LUT P0, RZ, R24, 0x8000, RZ, 0xc0, !PT ;  /* 0x0000800018ff7812 */ /* 0x000fe4000780c0ff */
[----:B----4-:R-:W-:Y:S01]  /*09c0*/  @P5 LOP3.LUT R15, R15, R26, RZ, 0x3c, !PT ;  /* 0x0000001a0f0f5212 */ /* 0x010fe200078e3cff */
[----:B------:R-:W4:Y:S04]  /*09d0*/  @P3 LDG.E R24, desc[UR4][R10.64+0xe4] ;  /* 0x0000e4040a183981 */ /* 0x000f28000c1e1900 */
[----:B------:R-:W2:Y:S01]  /*09e0*/  @P6 LDG.E R26, desc[UR4][R10.64+0x118] ;  /* 0x000118040a1a6981 */ /* 0x000ea2000c1e1900 */
        /* <DEDUP_REMOVED lines=8> */
[----:B---3--:R-:W-:-:S03]  /*0a70*/  @P2 LOP3.LUT R3, R3, R22, RZ, 0x3c, !PT ;  /* 0x0000001603032212 */ /* 0x008fc600078e3cff */
[----:B------:R-:W3:Y:S01]  /*0a80*/  @P4 LDG.E R22, desc[UR4][R10.64+0x100] ;  /* 0x000100040a164981 */ /* 0x000ee2000c1e1900 */
[----:B--2---:R-:W-:-:S03]  /*0a90*/  @P6 LOP3.LUT R15, R15, R26, RZ, 0x3c, !PT ;  /* 0x0000001a0f0f6212 */ /* 0x004fc600078e3cff */
[----:B------:R-:W2:Y:S01]  /*0aa0*/  @P0 LDG.E R26, desc[UR4][R10.64+0x12c] ;  /* 0x00012c040a1a0981 */ /* 0x000ea2000c1e1900 */
[----:B----4-:R-:W-:-:S03]  /*0ab0*/  @P2 LOP3.LUT R2, R2, R23, RZ, 0x3c, !PT ;  /* 0x0000001702022212 */ /* 0x010fc600078e3cff */
[----:B------:R-:W4:Y:S01]  /*0ac0*/  @P4 LDG.E R23, desc[UR4][R10.64+0xfc] ;  /* 0x0000fc040a174981 */ /* 0x000f22000c1e1900 */
[----:B------:R-:W-:-:S03]  /*0ad0*/  @P2 LOP3.LUT R5, R5, R20, RZ, 0x3c, !PT ;  /* 0x0000001405052212 */ /* 0x000fc600078e3cff */
[----:B------:R-:W4:Y:S01]  /*0ae0*/  @P4 LDG.E R20, desc[UR4][R10.64+0xf8] ;  /* 0x0000f8040a144981 */ /* 0x000f22000c1e1900 */
[----:B------:R-:W-:Y:S02]  /*0af0*/  @P3 LOP3.LUT R2, R2, R27, RZ, 0x3c, !PT ;  /* 0x0000001b02023212 */ /* 0x000fe400078e3cff */
[----:B------:R-:W-:Y:S01]  /*0b00*/  @P3 LOP3.LUT R4, R4, R25, RZ, 0x3c, !PT ;  /* 0x0000001904043212 */ /* 0x000fe200078e3cff */
[----:B------:R-:W4:Y:S01]  /*0b10*/  @P5 LDG.E R27, desc[UR4][R10.64+0x110] ;  /* 0x000110040a1b5981 */ /* 0x000f22000c1e1900 */
[----:B------:R-:W-:-:S03]  /*0b20*/  @P3 LOP3.LUT R5, R5, R24, RZ, 0x3c, !PT ;  /* 0x0000001805053212 */ /* 0x000fc600078e3cff */
[----:B------:R-:W4:Y:S04]  /*0b30*/  @P5 LDG.E R25, desc[UR4][R10.64+0x108] ;  /* 0x000108040a195981 */ /* 0x000f28000c1e1900 */
        /* <DEDUP_REMOVED lines=19> */
[----:B------:R-:W-:-:S05]  /*0c70*/  VIADD R19, R19, 0x10 ;  /* 0x0000001013137836 */ /* 0x000fca0000000000 */
[----:B------:R-:W-:Y:S02]  /*0c80*/  ISETP.NE.AND P1, PT, R19, 0x20, PT ;  /* 0x000000201300780c */ /* 0x000fe40003f25270 */
[----:B------:R-:W-:Y:S02]  /*0c90*/  @P5 LOP3.LUT R3, R3, R18, RZ, 0x3c, !PT ;  /* 0x0000001203035212 */ /* 0x000fe400078e3cff */
[----:B------:R-:W-:Y:S02]  /*0ca0*/  @P6 LOP3.LUT R4, R4, R21, RZ, 0x3c, !PT ;  /* 0x0000001504046212 */ /* 0x000fe400078e3cff */
[----:B---3--:R-:W-:-:S04]  /*0cb0*/  @P6 LOP3.LUT R3, R3, R22, RZ, 0x3c, !PT ;  /* 0x0000001603036212 */ /* 0x008fc800078e3cff */
[----:B--2---:R-:W-:Y:S02]  /*0cc0*/  @P0 LOP3.LUT R3, R3, R26, RZ, 0x3c, !PT ;  /* 0x0000001a03030212 */ /* 0x004fe400078e3cff */
[----:B----4-:R-:W-:Y:S02]  /*0cd0*/  @P6 LOP3.LUT R2, R2, R23, RZ, 0x3c, !PT ;  /* 0x0000001702026212 */ /* 0x010fe400078e3cff */
[----:B------:R-:W-:Y:S02]  /*0ce0*/  @P6 LOP3.LUT R5, R5, R20, RZ, 0x3c, !PT ;  /* 0x0000001405056212 */ /* 0x000fe400078e3cff */
[----:B------:R-:W-:Y:S02]  /*0cf0*/  @P0 LOP3.LUT R2, R2, R27, RZ, 0x3c, !PT ;  /* 0x0000001b02020212 */ /* 0x000fe400078e3cff */
[----:B------:R-:W-:Y:S02]  /*0d00*/  @P0 LOP3.LUT R4, R4, R25, RZ, 0x3c, !PT ;  /* 0x0000001904040212 */ /* 0x000fe400078e3cff */
[----:B------:R-:W-:Y:S01]  /*0d10*/  @P0 LOP3.LUT R5, R5, R24, RZ, 0x3c, !PT ;  /* 0x0000001805050212 */ /* 0x000fe200078e3cff */
[----:B------:R-:W-:Y:S06]  /*0d20*/  @P1 BRA `(.L_x_72) ;  /* 0xfffffff400481947 */ /* 0x000fec000383ffff */
[----:B------:R-:W-:-:S05]  /*0d30*/  VIADD R17, R17, 0x1 ;  /* 0x0000000111117836 */ /* 0x000fca0000000000 */
[----:B------:R-:W-:-:S13]  /*0d40*/  ISETP.NE.AND P0, PT, R17, 0x5, PT ;  /* 0x000000051100780c */ /* 0x000fda0003f05270 */
[----:B------:R-:W-:Y:S05]  /*0d50*/  @P0 BRA `(.L_x_73) ;  /* 0xfffffff400300947 */ /* 0x000fea000383ffff */
[----:B------:R0:W-:Y:S01]  /*0d60*/  STG.E.64 desc[UR4][R6.64+0x8], R4 ;  /* 0x0000080406007986 */ /* 0x0001e2000c101b04 */
[----:B------:R-:W-:Y:S01]  /*0d70*/  VIADD R14, R14, 0x1 ;  /* 0x000000010e0e7836 */ /* 0x000fe20000000000 */
[----:B------:R-:W-:Y:S02]  /*0d80*/  LOP3.LUT R11, R13, 0x3, RZ, 0xc0, !PT ;  /* 0x000000030d0b7812 */ /* 0x000fe400078ec0ff */
[----:B------:R0:W-:Y:S02]  /*0d90*/  STG.E.64 desc[UR4][R6.64+0x10], R2 ;  /* 0x0000100206007986 */ /* 0x0001e4000c101b04 */
[----:B------:R-:W-:Y:S02]  /*0da0*/  ISETP.GE.U32.AND P0, PT, R14, R11, PT ;  /* 0x0000000b0e00720c */ /* 0x000fe40003f06070 */
[----:B------:R0:W-:Y:S11]  /*0db0*/  STG.E desc[UR4][R6.64+0x4], R15 ;  /* 0x0000040f06007986 */ /* 0x0001f6000c101904 */
[----:B------:R-:W-:Y:S05]  /*0dc0*/  @!P0 BRA `(.L_x_74) ;  /* 0xfffffff400048947 */ /* 0x000fea000383ffff */
.L_x_71:
[----:B------:R-:W-:Y:S05]  /*0dd0*/  BSYNC.RECONVERGENT B1 ;  /* 0x0000000000017941 */ /* 0x000fea0003800200 */
.L_x_70:
[C---:B------:R-:W-:Y:S01]  /*0de0*/  ISETP.GT.U32.AND P0, PT, R13.reuse, 0x3, PT ;  /* 0x000000030d00780c */ /* 0x040fe20003f04070 */
[----:B------:R-:W-:Y:S01]  /*0df0*/  VIADD R12, R12, 0x1 ;  /* 0x000000010c0c7836 */ /* 0x000fe20000000000 */
[--C-:B------:R-:W-:Y:S02]  /*0e00*/  SHF.R.U64 R13, R13, 0x2, R0.reuse ;  /* 0x000000020d0d7819 */ /* 0x100fe40000001200 */
[----:B------:R-:W-:Y:S02]  /*0e10*/  ISETP.GT.U32.AND.EX P0, PT, R0, RZ, PT, P0 ;  /* 0x000000ff0000720c */ /* 0x000fe40003f04100 */
[----:B------:R-:W-:-:S11]  /*0e20*/  SHF.R.U32.HI R0, RZ, 0x2, R0 ;  /* 0x00000002ff007819 */ /* 0x000fd60000011600 */
[----:B------:R-:W-:Y:S05]  /*0e30*/  @P0 BRA `(.L_x_75) ;  /* 0xfffffff000c80947 */ /* 0x000fea000383ffff */
.L_x_69:
[----:B------:R-:W-:Y:S05]  /*0e40*/  BSYNC.RECONVERGENT B0 ;  /* 0x0000000000007941 */ /* 0x000fea0003800200 */
.L_x_68:
[----:B------:R-:W-:Y:S04]  /*0e50*/  STG.E.64 desc[UR4][R6.64+0x18], RZ ;  /* 0x000018ff06007986 */ /* 0x000fe8000c101b04 */
[----:B------:R-:W-:Y:S04]  /*0e60*/  STG.E desc[UR4][R6.64+0x20], RZ ;  /* 0x000020ff06007986 */ /* 0x000fe8000c101904 */
[----:B------:R-:W-:Y:S01]  /*0e70*/  STG.E.64 desc[UR4][R6.64+0x28], RZ ;  /* 0x000028ff06007986 */ /* 0x000fe2000c101b04 */
[----:B------:R-:W-:Y:S05]  /*0e80*/  EXIT ;  /* 0x000000000000794d */ /* 0x000fea0003800000 */
.L_x_76:
        /* <DEDUP_REMOVED lines=15> */
.L_x_83:


//--------------------- .nv.global.init           --------------------------
	.section	.nv.global.init,"aw",@progbits
	.align	8
.nv.global.init:
	.type		d_N,@object
	.size		d_N,(mrg32k3aM1SubSeq - d_N)
d_N:
        /*0000*/ 	.byte	0x34, 0x00, 0x00, 0x00, 0x00, 0x00, 0x00, 0x00
	.type		mrg32k3aM1SubSeq,@object
	.size		mrg32k3aM1SubSeq,(mrg32k3aM2SubSeq - mrg32k3aM1SubSeq)
mrg32k3aM1SubSeq:
        /*0008*/ 	.byte	0x0b, 0xcc, 0xee, 0x04, 0x73, 0x29, 0x8b, 0x6f, 0xf6, 0x53, 0x03, 0xf6, 0x23, 0xf6, 0xea, 0xda
        /* <DEDUP_REMOVED lines=125> */
	.type		mrg32k3aM2SubSeq,@object
	.size		mrg32k3aM2SubSeq,(mrg32k3aM1 - mrg32k3aM2SubSeq)
mrg32k3aM2SubSeq:
        /* <DEDUP_REMOVED lines=126> */
	.type		mrg32k3aM1,@object
	.size		mrg32k3aM1,(mrg32k3aM1Seq - mrg32k3aM1)
mrg32k3aM1:
        /* <DEDUP_REMOVED lines=144> */
	.type		mrg32k3aM1Seq,@object
	.size		mrg32k3aM1Seq,(mrg32k3aM2 - mrg32k3aM1Seq)
mrg32k3aM1Seq:
        /* <DEDUP_REMOVED lines=144> */
	.type		mrg32k3aM2,@object
	.size		mrg32k3aM2,(mrg32k3aM2Seq - mrg32k3aM2)
mrg32k3aM2:
        /* <DEDUP_REMOVED lines=144> */
	.type		mrg32k3aM2Seq,@object
	.size		mrg32k3aM2Seq,(precalc_xorwow_matrix - mrg32k3aM2Seq)
mrg32k3aM2Seq:
        /* <DEDUP_REMOVED lines=144> */
	.type		precalc_xorwow_matrix,@object
	.size		precalc_xorwow_matrix,(precalc_xorwow_offset_matrix - precalc_xorwow_matrix)
precalc_xorwow_matrix:
        /* <DEDUP_REMOVED lines=6400> */
	.type		precalc_xorwow_offset_matrix,@object
	.size		precalc_xorwow_offset_matrix,($str$1 - precalc_xorwow_offset_matrix)
precalc_xorwow_offset_matrix:
        /* <DEDUP_REMOVED lines=6400> */
	.type		$str$1,@object
	.size		$str$1,($str - $str$1)
$str$1:
        /*353c8*/ 	.byte	0x44, 0x3a, 0x20, 0x73, 0x69, 0x74, 0x65, 0x20, 0x25, 0x69, 0x2c, 0x20, 0x76, 0x61, 0x6c, 0x75
        /*353d8*/ 	.byte	0x65, 0x20, 0x25, 0x6c, 0x66, 0x0a, 0x00
	.type		$str,@object
	.size		$str,(.L_18 - $str)
$str:
        /*353df*/ 	.byte	0x73, 0x69, 0x74, 0x65, 0x20, 0x25, 0x64, 0x2c, 0x20, 0x69, 0x64, 0x78, 0x20, 0x25, 0x64, 0x2c
        /*353ef*/ 	.byte	0x20, 0x70, 0x61, 0x72, 0x61, 0x6c, 0x65, 0x6c, 0x20, 0x25, 0x64, 0x0a, 0x00
.L_18:


//--------------------- .nv.shared.reserved.0     --------------------------
	.section	.nv.shared.reserved.0,"aw",@nobits
	.weak		__nv_reservedSMEM_offset_0_alias
	.size		__nv_reservedSMEM_offset_0_alias, 0, 64
	.other		__nv_reservedSMEM_offset_0_alias,@"STO_CUDA_RESERVED_SHARED STV_DEFAULT"
__nv_reservedSMEM_offset_0_alias:
	.zero		0
	.zero		64


//--------------------- .nv.global                --------------------------
	.section	.nv.global,"aw",@nobits
	.align	8
.nv.global:
	.type		seed,@object
	.size		seed,(.L_16 - seed)
seed:
	.zero		8
.L_16:


//--------------------- .nv.constant0._Z16initial_ensamblePdP17curandStateXORWOW --------------------------
	.section	.nv.constant0._Z16initial_ensamblePdP17curandStateXORWOW,"a",@progbits
	.sectionflags	@""
	.align	4
.nv.constant0._Z16initial_ensamblePdP17curandStateXORWOW:
	.zero		912


//--------------------- .nv.constant0._Z11print_sitesPd --------------------------
	.section	.nv.constant0._Z11print_sitesPd,"a",@progbits
	.sectionflags	@""
	.align	4
.nv.constant0._Z11print_sitesPd:
	.zero		904


//--------------------- .nv.constant0._Z8SimulatePdiP17curandStateXORWOW --------------------------
	.section	.nv.constant0._Z8SimulatePdiP17curandStateXORWOW,"a",@progbits
	.sectionflags	@""
	.align	4
.nv.constant0._Z8SimulatePdiP17curandStateXORWOW:
	.zero		920


//--------------------- .nv.constant0._Z9init_randP17curandStateXORWOW --------------------------
	.section	.nv.constant0._Z9init_randP17curandStateXORWOW,"a",@progbits
	.sectionflags	@""
	.align	4
.nv.constant0._Z9init_randP17curandStateXORWOW:
	.zero		904


//--------------------- SYMBOLS --------------------------

	.type		.nv.reservedSmem.offset0,@object
	.size		.nv.reservedSmem.offset0,0x4
	.type		vprintf,@function
